//
// Generated by NVIDIA NVVM Compiler
//
// Compiler Build ID: CL-36424714
// Cuda compilation tools, release 13.0, V13.0.88
// Based on NVVM 20.0.0
//

.version 9.0
.target sm_100
.address_size 64

	// .globl	_Z19update_user_factorsPfS_S_S_S_iiiff

.visible .entry _Z19update_user_factorsPfS_S_S_S_iiiff(
	.param .u64 .ptr .align 1 _Z19update_user_factorsPfS_S_S_S_iiiff_param_0,
	.param .u64 .ptr .align 1 _Z19update_user_factorsPfS_S_S_S_iiiff_param_1,
	.param .u64 .ptr .align 1 _Z19update_user_factorsPfS_S_S_S_iiiff_param_2,
	.param .u64 .ptr .align 1 _Z19update_user_factorsPfS_S_S_S_iiiff_param_3,
	.param .u64 .ptr .align 1 _Z19update_user_factorsPfS_S_S_S_iiiff_param_4,
	.param .u32 _Z19update_user_factorsPfS_S_S_S_iiiff_param_5,
	.param .u32 _Z19update_user_factorsPfS_S_S_S_iiiff_param_6,
	.param .u32 _Z19update_user_factorsPfS_S_S_S_iiiff_param_7,
	.param .f32 _Z19update_user_factorsPfS_S_S_S_iiiff_param_8,
	.param .f32 _Z19update_user_factorsPfS_S_S_S_iiiff_param_9
)
{
	.reg .pred 	%p<30>;
	.reg .b32 	%r<132>;
	.reg .b32 	%f<206>;
	.reg .b64 	%rd<105>;

	ld.param.u64 	%rd12, [_Z19update_user_factorsPfS_S_S_S_iiiff_param_0];
	ld.param.u64 	%rd13, [_Z19update_user_factorsPfS_S_S_S_iiiff_param_1];
	ld.param.u64 	%rd14, [_Z19update_user_factorsPfS_S_S_S_iiiff_param_2];
	ld.param.u64 	%rd11, [_Z19update_user_factorsPfS_S_S_S_iiiff_param_3];
	ld.param.u64 	%rd15, [_Z19update_user_factorsPfS_S_S_S_iiiff_param_4];
	ld.param.u32 	%r67, [_Z19update_user_factorsPfS_S_S_S_iiiff_param_5];
	ld.param.u32 	%r65, [_Z19update_user_factorsPfS_S_S_S_iiiff_param_6];
	ld.param.u32 	%r66, [_Z19update_user_factorsPfS_S_S_S_iiiff_param_7];
	ld.param.f32 	%f21, [_Z19update_user_factorsPfS_S_S_S_iiiff_param_8];
	ld.param.f32 	%f22, [_Z19update_user_factorsPfS_S_S_S_iiiff_param_9];
	cvta.to.global.u64 	%rd1, %rd13;
	cvta.to.global.u64 	%rd2, %rd14;
	cvta.to.global.u64 	%rd3, %rd15;
	cvta.to.global.u64 	%rd4, %rd12;
	mov.u32 	%r68, %ctaid.x;
	mov.u32 	%r69, %ntid.x;
	mov.u32 	%r70, %tid.x;
	mad.lo.s32 	%r1, %r68, %r69, %r70;
	setp.ge.s32 	%p1, %r1, %r67;
	setp.lt.s32 	%p2, %r65, 1;
	or.pred  	%p3, %p1, %p2;
	@%p3 bra 	$L__BB0_44;
	cvta.to.global.u64 	%rd16, %rd11;
	mul.lo.s32 	%r2, %r65, %r1;
	mul.wide.s32 	%rd17, %r1, 4;
	add.s64 	%rd5, %rd16, %rd17;
	mul.lo.s32 	%r3, %r66, %r1;
	setp.lt.s32 	%p4, %r66, 1;
	@%p4 bra 	$L__BB0_28;
	and.b32  	%r4, %r66, 7;
	and.b32  	%r5, %r66, 3;
	and.b32  	%r6, %r66, 2147483640;
	and.b32  	%r7, %r66, 1;
	neg.s32 	%r8, %r6;
	shl.b32 	%r9, %r65, 3;
	shl.b32 	%r10, %r65, 1;
	mul.lo.s32 	%r11, %r65, 3;
	shl.b32 	%r12, %r65, 2;
	mul.lo.s32 	%r13, %r65, 5;
	mul.lo.s32 	%r14, %r65, 7;
	mov.b32 	%r111, 0;
$L__BB0_3:
	add.s32 	%r78, %r111, %r2;
	mul.wide.s32 	%rd24, %r78, 4;
	add.s64 	%rd25, %rd4, %rd24;
	ld.global.f32 	%f1, [%rd25];
	setp.leu.f32 	%p14, %f1, 0f00000000;
	@%p14 bra 	$L__BB0_25;
	setp.lt.u32 	%p15, %r66, 8;
	ld.global.f32 	%f59, [%rd5];
	mul.wide.u32 	%rd26, %r111, 4;
	add.s64 	%rd27, %rd3, %rd26;
	ld.global.f32 	%f60, [%rd27];
	add.f32 	%f205, %f59, %f60;
	mov.b32 	%r126, 0;
	@%p15 bra 	$L__BB0_7;
	add.s32 	%r119, %r65, %r111;
	add.s32 	%r118, %r10, %r111;
	add.s32 	%r117, %r11, %r111;
	add.s32 	%r116, %r12, %r111;
	add.s32 	%r115, %r13, %r111;
	mad.lo.s32 	%r114, %r65, 6, %r111;
	add.s32 	%r113, %r14, %r111;
	mul.wide.u32 	%rd28, %r111, 4;
	add.s64 	%rd104, %rd2, %rd28;
	mov.u32 	%r112, %r3;
	mov.u32 	%r120, %r8;
$L__BB0_6:
	.pragma "nounroll";
	mul.wide.s32 	%rd29, %r112, 4;
	add.s64 	%rd30, %rd1, %rd29;
	ld.global.f32 	%f61, [%rd30];
	ld.global.f32 	%f62, [%rd104];
	fma.rn.f32 	%f63, %f61, %f62, %f205;
	ld.global.f32 	%f64, [%rd30+4];
	mul.wide.u32 	%rd31, %r119, 4;
	add.s64 	%rd32, %rd2, %rd31;
	ld.global.f32 	%f65, [%rd32];
	fma.rn.f32 	%f66, %f64, %f65, %f63;
	ld.global.f32 	%f67, [%rd30+8];
	mul.wide.u32 	%rd33, %r118, 4;
	add.s64 	%rd34, %rd2, %rd33;
	ld.global.f32 	%f68, [%rd34];
	fma.rn.f32 	%f69, %f67, %f68, %f66;
	ld.global.f32 	%f70, [%rd30+12];
	mul.wide.u32 	%rd35, %r117, 4;
	add.s64 	%rd36, %rd2, %rd35;
	ld.global.f32 	%f71, [%rd36];
	fma.rn.f32 	%f72, %f70, %f71, %f69;
	ld.global.f32 	%f73, [%rd30+16];
	mul.wide.u32 	%rd37, %r116, 4;
	add.s64 	%rd38, %rd2, %rd37;
	ld.global.f32 	%f74, [%rd38];
	fma.rn.f32 	%f75, %f73, %f74, %f72;
	ld.global.f32 	%f76, [%rd30+20];
	mul.wide.u32 	%rd39, %r115, 4;
	add.s64 	%rd40, %rd2, %rd39;
	ld.global.f32 	%f77, [%rd40];
	fma.rn.f32 	%f78, %f76, %f77, %f75;
	ld.global.f32 	%f79, [%rd30+24];
	mul.wide.u32 	%rd41, %r114, 4;
	add.s64 	%rd42, %rd2, %rd41;
	ld.global.f32 	%f80, [%rd42];
	fma.rn.f32 	%f81, %f79, %f80, %f78;
	ld.global.f32 	%f82, [%rd30+28];
	mul.wide.u32 	%rd43, %r113, 4;
	add.s64 	%rd44, %rd2, %rd43;
	ld.global.f32 	%f83, [%rd44];
	fma.rn.f32 	%f205, %f82, %f83, %f81;
	add.s32 	%r120, %r120, 8;
	add.s32 	%r119, %r119, %r9;
	add.s32 	%r118, %r118, %r9;
	add.s32 	%r117, %r117, %r9;
	add.s32 	%r116, %r116, %r9;
	add.s32 	%r115, %r115, %r9;
	add.s32 	%r114, %r114, %r9;
	add.s32 	%r113, %r113, %r9;
	mul.wide.u32 	%rd45, %r9, 4;
	add.s64 	%rd104, %rd104, %rd45;
	add.s32 	%r112, %r112, 8;
	setp.eq.s32 	%p16, %r120, 0;
	mov.u32 	%r126, %r6;
	@%p16 bra 	$L__BB0_7;
	bra.uni 	$L__BB0_6;
$L__BB0_7:
	add.s32 	%r50, %r5, -1;
	add.s32 	%r51, %r4, -1;
	setp.eq.s32 	%p17, %r4, 0;
	@%p17 bra 	$L__BB0_15;
	setp.lt.u32 	%p18, %r51, 3;
	@%p18 bra 	$L__BB0_10;
	add.s32 	%r80, %r126, %r3;
	mul.wide.s32 	%rd46, %r80, 4;
	add.s64 	%rd47, %rd1, %rd46;
	ld.global.f32 	%f85, [%rd47];
	mad.lo.s32 	%r81, %r126, %r65, %r111;
	mul.wide.u32 	%rd48, %r81, 4;
	add.s64 	%rd49, %rd2, %rd48;
	ld.global.f32 	%f86, [%rd49];
	fma.rn.f32 	%f87, %f85, %f86, %f205;
	ld.global.f32 	%f88, [%rd47+4];
	add.s32 	%r82, %r81, %r65;
	mul.wide.u32 	%rd50, %r82, 4;
	add.s64 	%rd51, %rd2, %rd50;
	ld.global.f32 	%f89, [%rd51];
	fma.rn.f32 	%f90, %f88, %f89, %f87;
	ld.global.f32 	%f91, [%rd47+8];
	add.s32 	%r83, %r82, %r65;
	mul.wide.u32 	%rd52, %r83, 4;
	add.s64 	%rd53, %rd2, %rd52;
	ld.global.f32 	%f92, [%rd53];
	fma.rn.f32 	%f93, %f91, %f92, %f90;
	ld.global.f32 	%f94, [%rd47+12];
	add.s32 	%r84, %r83, %r65;
	mul.wide.u32 	%rd54, %r84, 4;
	add.s64 	%rd55, %rd2, %rd54;
	ld.global.f32 	%f95, [%rd55];
	fma.rn.f32 	%f205, %f94, %f95, %f93;
	add.s32 	%r126, %r126, 4;
$L__BB0_10:
	setp.eq.s32 	%p19, %r5, 0;
	@%p19 bra 	$L__BB0_15;
	setp.eq.s32 	%p20, %r50, 0;
	@%p20 bra 	$L__BB0_13;
	add.s32 	%r85, %r126, %r3;
	mul.wide.s32 	%rd56, %r85, 4;
	add.s64 	%rd57, %rd1, %rd56;
	ld.global.f32 	%f97, [%rd57];
	mad.lo.s32 	%r86, %r126, %r65, %r111;
	mul.wide.u32 	%rd58, %r86, 4;
	add.s64 	%rd59, %rd2, %rd58;
	ld.global.f32 	%f98, [%rd59];
	fma.rn.f32 	%f99, %f97, %f98, %f205;
	ld.global.f32 	%f100, [%rd57+4];
	add.s32 	%r87, %r86, %r65;
	mul.wide.u32 	%rd60, %r87, 4;
	add.s64 	%rd61, %rd2, %rd60;
	ld.global.f32 	%f101, [%rd61];
	fma.rn.f32 	%f205, %f100, %f101, %f99;
	add.s32 	%r126, %r126, 2;
$L__BB0_13:
	setp.eq.s32 	%p21, %r7, 0;
	@%p21 bra 	$L__BB0_15;
	add.s32 	%r88, %r126, %r3;
	mul.wide.s32 	%rd62, %r88, 4;
	add.s64 	%rd63, %rd1, %rd62;
	ld.global.f32 	%f102, [%rd63];
	mad.lo.s32 	%r89, %r126, %r65, %r111;
	mul.wide.u32 	%rd64, %r89, 4;
	add.s64 	%rd65, %rd2, %rd64;
	ld.global.f32 	%f103, [%rd65];
	fma.rn.f32 	%f205, %f102, %f103, %f205;
$L__BB0_15:
	sub.f32 	%f15, %f1, %f205;
	mov.b32 	%r123, 0;
	@%p15 bra 	$L__BB0_16;
	bra.uni 	$L__BB0_26;
$L__BB0_16:
	@%p17 bra 	$L__BB0_24;
	setp.lt.u32 	%p25, %r51, 3;
	@%p25 bra 	$L__BB0_19;
	mad.lo.s32 	%r101, %r123, %r65, %r111;
	mul.wide.u32 	%rd84, %r101, 4;
	add.s64 	%rd85, %rd2, %rd84;
	ld.global.f32 	%f152, [%rd85];
	mul.f32 	%f153, %f15, %f152;
	add.s32 	%r102, %r123, %r3;
	mul.wide.s32 	%rd86, %r102, 4;
	add.s64 	%rd87, %rd1, %rd86;
	ld.global.f32 	%f154, [%rd87];
	mul.f32 	%f155, %f21, %f154;
	sub.f32 	%f156, %f153, %f155;
	fma.rn.f32 	%f157, %f22, %f156, %f154;
	st.global.f32 	[%rd87], %f157;
	add.s32 	%r103, %r101, %r65;
	mul.wide.u32 	%rd88, %r103, 4;
	add.s64 	%rd89, %rd2, %rd88;
	ld.global.f32 	%f158, [%rd89];
	mul.f32 	%f159, %f15, %f158;
	ld.global.f32 	%f160, [%rd87+4];
	mul.f32 	%f161, %f21, %f160;
	sub.f32 	%f162, %f159, %f161;
	fma.rn.f32 	%f163, %f22, %f162, %f160;
	st.global.f32 	[%rd87+4], %f163;
	add.s32 	%r104, %r103, %r65;
	mul.wide.u32 	%rd90, %r104, 4;
	add.s64 	%rd91, %rd2, %rd90;
	ld.global.f32 	%f164, [%rd91];
	mul.f32 	%f165, %f15, %f164;
	ld.global.f32 	%f166, [%rd87+8];
	mul.f32 	%f167, %f21, %f166;
	sub.f32 	%f168, %f165, %f167;
	fma.rn.f32 	%f169, %f22, %f168, %f166;
	st.global.f32 	[%rd87+8], %f169;
	add.s32 	%r105, %r104, %r65;
	mul.wide.u32 	%rd92, %r105, 4;
	add.s64 	%rd93, %rd2, %rd92;
	ld.global.f32 	%f170, [%rd93];
	mul.f32 	%f171, %f15, %f170;
	ld.global.f32 	%f172, [%rd87+12];
	mul.f32 	%f173, %f21, %f172;
	sub.f32 	%f174, %f171, %f173;
	fma.rn.f32 	%f175, %f22, %f174, %f172;
	st.global.f32 	[%rd87+12], %f175;
	add.s32 	%r123, %r123, 4;
$L__BB0_19:
	setp.eq.s32 	%p26, %r5, 0;
	@%p26 bra 	$L__BB0_24;
	setp.eq.s32 	%p27, %r50, 0;
	@%p27 bra 	$L__BB0_22;
	mad.lo.s32 	%r106, %r123, %r65, %r111;
	mul.wide.u32 	%rd94, %r106, 4;
	add.s64 	%rd95, %rd2, %rd94;
	ld.global.f32 	%f176, [%rd95];
	mul.f32 	%f177, %f15, %f176;
	add.s32 	%r107, %r123, %r3;
	mul.wide.s32 	%rd96, %r107, 4;
	add.s64 	%rd97, %rd1, %rd96;
	ld.global.f32 	%f178, [%rd97];
	mul.f32 	%f179, %f21, %f178;
	sub.f32 	%f180, %f177, %f179;
	fma.rn.f32 	%f181, %f22, %f180, %f178;
	st.global.f32 	[%rd97], %f181;
	add.s32 	%r108, %r106, %r65;
	mul.wide.u32 	%rd98, %r108, 4;
	add.s64 	%rd99, %rd2, %rd98;
	ld.global.f32 	%f182, [%rd99];
	mul.f32 	%f183, %f15, %f182;
	ld.global.f32 	%f184, [%rd97+4];
	mul.f32 	%f185, %f21, %f184;
	sub.f32 	%f186, %f183, %f185;
	fma.rn.f32 	%f187, %f22, %f186, %f184;
	st.global.f32 	[%rd97+4], %f187;
	add.s32 	%r123, %r123, 2;
$L__BB0_22:
	setp.eq.s32 	%p28, %r7, 0;
	@%p28 bra 	$L__BB0_24;
	mad.lo.s32 	%r109, %r123, %r65, %r111;
	mul.wide.u32 	%rd100, %r109, 4;
	add.s64 	%rd101, %rd2, %rd100;
	ld.global.f32 	%f188, [%rd101];
	mul.f32 	%f189, %f15, %f188;
	add.s32 	%r110, %r123, %r3;
	mul.wide.s32 	%rd102, %r110, 4;
	add.s64 	%rd103, %rd1, %rd102;
	ld.global.f32 	%f190, [%rd103];
	mul.f32 	%f191, %f21, %f190;
	sub.f32 	%f192, %f189, %f191;
	fma.rn.f32 	%f193, %f22, %f192, %f190;
	st.global.f32 	[%rd103], %f193;
$L__BB0_24:
	ld.global.f32 	%f194, [%rd5];
	mul.f32 	%f195, %f21, %f194;
	sub.f32 	%f196, %f15, %f195;
	fma.rn.f32 	%f197, %f22, %f196, %f194;
	st.global.f32 	[%rd5], %f197;
$L__BB0_25:
	add.s32 	%r111, %r111, 1;
	setp.eq.s32 	%p29, %r111, %r65;
	@%p29 bra 	$L__BB0_44;
	bra.uni 	$L__BB0_3;
$L__BB0_26:
	mov.b32 	%r121, 0;
$L__BB0_27:
	.pragma "nounroll";
	mad.lo.s32 	%r92, %r121, %r65, %r111;
	mul.wide.u32 	%rd66, %r92, 4;
	add.s64 	%rd67, %rd2, %rd66;
	ld.global.f32 	%f104, [%rd67];
	mul.f32 	%f105, %f15, %f104;
	add.s32 	%r93, %r121, %r3;
	mul.wide.s32 	%rd68, %r93, 4;
	add.s64 	%rd69, %rd1, %rd68;
	ld.global.f32 	%f106, [%rd69];
	mul.f32 	%f107, %f21, %f106;
	sub.f32 	%f108, %f105, %f107;
	fma.rn.f32 	%f109, %f22, %f108, %f106;
	st.global.f32 	[%rd69], %f109;
	add.s32 	%r94, %r92, %r65;
	mul.wide.u32 	%rd70, %r94, 4;
	add.s64 	%rd71, %rd2, %rd70;
	ld.global.f32 	%f110, [%rd71];
	mul.f32 	%f111, %f15, %f110;
	ld.global.f32 	%f112, [%rd69+4];
	mul.f32 	%f113, %f21, %f112;
	sub.f32 	%f114, %f111, %f113;
	fma.rn.f32 	%f115, %f22, %f114, %f112;
	st.global.f32 	[%rd69+4], %f115;
	add.s32 	%r95, %r94, %r65;
	mul.wide.u32 	%rd72, %r95, 4;
	add.s64 	%rd73, %rd2, %rd72;
	ld.global.f32 	%f116, [%rd73];
	mul.f32 	%f117, %f15, %f116;
	ld.global.f32 	%f118, [%rd69+8];
	mul.f32 	%f119, %f21, %f118;
	sub.f32 	%f120, %f117, %f119;
	fma.rn.f32 	%f121, %f22, %f120, %f118;
	st.global.f32 	[%rd69+8], %f121;
	add.s32 	%r96, %r95, %r65;
	mul.wide.u32 	%rd74, %r96, 4;
	add.s64 	%rd75, %rd2, %rd74;
	ld.global.f32 	%f122, [%rd75];
	mul.f32 	%f123, %f15, %f122;
	ld.global.f32 	%f124, [%rd69+12];
	mul.f32 	%f125, %f21, %f124;
	sub.f32 	%f126, %f123, %f125;
	fma.rn.f32 	%f127, %f22, %f126, %f124;
	st.global.f32 	[%rd69+12], %f127;
	add.s32 	%r97, %r96, %r65;
	mul.wide.u32 	%rd76, %r97, 4;
	add.s64 	%rd77, %rd2, %rd76;
	ld.global.f32 	%f128, [%rd77];
	mul.f32 	%f129, %f15, %f128;
	ld.global.f32 	%f130, [%rd69+16];
	mul.f32 	%f131, %f21, %f130;
	sub.f32 	%f132, %f129, %f131;
	fma.rn.f32 	%f133, %f22, %f132, %f130;
	st.global.f32 	[%rd69+16], %f133;
	add.s32 	%r98, %r97, %r65;
	mul.wide.u32 	%rd78, %r98, 4;
	add.s64 	%rd79, %rd2, %rd78;
	ld.global.f32 	%f134, [%rd79];
	mul.f32 	%f135, %f15, %f134;
	ld.global.f32 	%f136, [%rd69+20];
	mul.f32 	%f137, %f21, %f136;
	sub.f32 	%f138, %f135, %f137;
	fma.rn.f32 	%f139, %f22, %f138, %f136;
	st.global.f32 	[%rd69+20], %f139;
	add.s32 	%r99, %r98, %r65;
	mul.wide.u32 	%rd80, %r99, 4;
	add.s64 	%rd81, %rd2, %rd80;
	ld.global.f32 	%f140, [%rd81];
	mul.f32 	%f141, %f15, %f140;
	ld.global.f32 	%f142, [%rd69+24];
	mul.f32 	%f143, %f21, %f142;
	sub.f32 	%f144, %f141, %f143;
	fma.rn.f32 	%f145, %f22, %f144, %f142;
	st.global.f32 	[%rd69+24], %f145;
	add.s32 	%r100, %r99, %r65;
	mul.wide.u32 	%rd82, %r100, 4;
	add.s64 	%rd83, %rd2, %rd82;
	ld.global.f32 	%f146, [%rd83];
	mul.f32 	%f147, %f15, %f146;
	ld.global.f32 	%f148, [%rd69+28];
	mul.f32 	%f149, %f21, %f148;
	sub.f32 	%f150, %f147, %f149;
	fma.rn.f32 	%f151, %f22, %f150, %f148;
	st.global.f32 	[%rd69+28], %f151;
	add.s32 	%r121, %r121, 8;
	setp.eq.s32 	%p23, %r121, %r6;
	mov.u32 	%r123, %r6;
	@%p23 bra 	$L__BB0_16;
	bra.uni 	$L__BB0_27;
$L__BB0_28:
	add.s32 	%r72, %r65, -1;
	and.b32  	%r56, %r65, 3;
	setp.lt.u32 	%p5, %r72, 3;
	mov.b32 	%r130, 0;
	@%p5 bra 	$L__BB0_39;
	and.b32  	%r130, %r65, 2147483644;
	mov.b32 	%r128, 0;
$L__BB0_30:
	add.s32 	%r74, %r128, %r2;
	mul.wide.s32 	%rd18, %r74, 4;
	add.s64 	%rd9, %rd4, %rd18;
	ld.global.f32 	%f16, [%rd9];
	setp.leu.f32 	%p6, %f16, 0f00000000;
	mul.wide.u32 	%rd19, %r128, 4;
	add.s64 	%rd10, %rd3, %rd19;
	@%p6 bra 	$L__BB0_32;
	ld.global.f32 	%f23, [%rd5];
	ld.global.f32 	%f24, [%rd10];
	add.f32 	%f25, %f23, %f24;
	sub.f32 	%f26, %f16, %f25;
	mul.f32 	%f27, %f21, %f23;
	sub.f32 	%f28, %f26, %f27;
	fma.rn.f32 	%f29, %f22, %f28, %f23;
	st.global.f32 	[%rd5], %f29;
$L__BB0_32:
	ld.global.f32 	%f17, [%rd9+4];
	setp.leu.f32 	%p7, %f17, 0f00000000;
	@%p7 bra 	$L__BB0_34;
	ld.global.f32 	%f30, [%rd5];
	ld.global.f32 	%f31, [%rd10+4];
	add.f32 	%f32, %f30, %f31;
	sub.f32 	%f33, %f17, %f32;
	mul.f32 	%f34, %f21, %f30;
	sub.f32 	%f35, %f33, %f34;
	fma.rn.f32 	%f36, %f22, %f35, %f30;
	st.global.f32 	[%rd5], %f36;
$L__BB0_34:
	ld.global.f32 	%f18, [%rd9+8];
	setp.leu.f32 	%p8, %f18, 0f00000000;
	@%p8 bra 	$L__BB0_36;
	ld.global.f32 	%f37, [%rd5];
	ld.global.f32 	%f38, [%rd10+8];
	add.f32 	%f39, %f37, %f38;
	sub.f32 	%f40, %f18, %f39;
	mul.f32 	%f41, %f21, %f37;
	sub.f32 	%f42, %f40, %f41;
	fma.rn.f32 	%f43, %f22, %f42, %f37;
	st.global.f32 	[%rd5], %f43;
$L__BB0_36:
	ld.global.f32 	%f19, [%rd9+12];
	setp.leu.f32 	%p9, %f19, 0f00000000;
	@%p9 bra 	$L__BB0_38;
	ld.global.f32 	%f44, [%rd5];
	ld.global.f32 	%f45, [%rd10+12];
	add.f32 	%f46, %f44, %f45;
	sub.f32 	%f47, %f19, %f46;
	mul.f32 	%f48, %f21, %f44;
	sub.f32 	%f49, %f47, %f48;
	fma.rn.f32 	%f50, %f22, %f49, %f44;
	st.global.f32 	[%rd5], %f50;
$L__BB0_38:
	add.s32 	%r128, %r128, 4;
	setp.ne.s32 	%p10, %r128, %r130;
	@%p10 bra 	$L__BB0_30;
$L__BB0_39:
	setp.eq.s32 	%p11, %r56, 0;
	@%p11 bra 	$L__BB0_44;
	mov.b32 	%r131, 0;
$L__BB0_41:
	.pragma "nounroll";
	add.s32 	%r76, %r130, %r2;
	mul.wide.s32 	%rd20, %r76, 4;
	add.s64 	%rd21, %rd4, %rd20;
	ld.global.f32 	%f20, [%rd21];
	setp.leu.f32 	%p12, %f20, 0f00000000;
	@%p12 bra 	$L__BB0_43;
	ld.global.f32 	%f51, [%rd5];
	mul.wide.u32 	%rd22, %r130, 4;
	add.s64 	%rd23, %rd3, %rd22;
	ld.global.f32 	%f52, [%rd23];
	add.f32 	%f53, %f51, %f52;
	sub.f32 	%f54, %f20, %f53;
	mul.f32 	%f55, %f21, %f51;
	sub.f32 	%f56, %f54, %f55;
	fma.rn.f32 	%f57, %f22, %f56, %f51;
	st.global.f32 	[%rd5], %f57;
$L__BB0_43:
	add.s32 	%r130, %r130, 1;
	add.s32 	%r131, %r131, 1;
	setp.ne.s32 	%p13, %r131, %r56;
	@%p13 bra 	$L__BB0_41;
$L__BB0_44:
	ret;

}
	// .globl	_Z19update_item_factorsPfS_S_S_S_iiiff
.visible .entry _Z19update_item_factorsPfS_S_S_S_iiiff(
	.param .u64 .ptr .align 1 _Z19update_item_factorsPfS_S_S_S_iiiff_param_0,
	.param .u64 .ptr .align 1 _Z19update_item_factorsPfS_S_S_S_iiiff_param_1,
	.param .u64 .ptr .align 1 _Z19update_item_factorsPfS_S_S_S_iiiff_param_2,
	.param .u64 .ptr .align 1 _Z19update_item_factorsPfS_S_S_S_iiiff_param_3,
	.param .u64 .ptr .align 1 _Z19update_item_factorsPfS_S_S_S_iiiff_param_4,
	.param .u32 _Z19update_item_factorsPfS_S_S_S_iiiff_param_5,
	.param .u32 _Z19update_item_factorsPfS_S_S_S_iiiff_param_6,
	.param .u32 _Z19update_item_factorsPfS_S_S_S_iiiff_param_7,
	.param .f32 _Z19update_item_factorsPfS_S_S_S_iiiff_param_8,
	.param .f32 _Z19update_item_factorsPfS_S_S_S_iiiff_param_9
)
{
	.reg .pred 	%p<32>;
	.reg .b32 	%r<85>;
	.reg .b32 	%f<206>;
	.reg .b64 	%rd<115>;

	ld.param.u64 	%rd14, [_Z19update_item_factorsPfS_S_S_S_iiiff_param_0];
	ld.param.u64 	%rd16, [_Z19update_item_factorsPfS_S_S_S_iiiff_param_1];
	ld.param.u64 	%rd17, [_Z19update_item_factorsPfS_S_S_S_iiiff_param_2];
	ld.param.u64 	%rd18, [_Z19update_item_factorsPfS_S_S_S_iiiff_param_3];
	ld.param.u64 	%rd15, [_Z19update_item_factorsPfS_S_S_S_iiiff_param_4];
	ld.param.u32 	%r35, [_Z19update_item_factorsPfS_S_S_S_iiiff_param_5];
	ld.param.u32 	%r36, [_Z19update_item_factorsPfS_S_S_S_iiiff_param_6];
	ld.param.u32 	%r37, [_Z19update_item_factorsPfS_S_S_S_iiiff_param_7];
	ld.param.f32 	%f21, [_Z19update_item_factorsPfS_S_S_S_iiiff_param_8];
	ld.param.f32 	%f22, [_Z19update_item_factorsPfS_S_S_S_iiiff_param_9];
	cvta.to.global.u64 	%rd1, %rd17;
	cvta.to.global.u64 	%rd2, %rd16;
	cvta.to.global.u64 	%rd3, %rd18;
	cvta.to.global.u64 	%rd4, %rd14;
	mov.u32 	%r38, %ctaid.x;
	mov.u32 	%r39, %ntid.x;
	mov.u32 	%r40, %tid.x;
	mad.lo.s32 	%r1, %r38, %r39, %r40;
	setp.ge.s32 	%p1, %r1, %r36;
	setp.lt.s32 	%p2, %r35, 1;
	or.pred  	%p3, %p1, %p2;
	@%p3 bra 	$L__BB1_44;
	cvta.to.global.u64 	%rd19, %rd15;
	mul.wide.s32 	%rd20, %r1, 4;
	add.s64 	%rd5, %rd19, %rd20;
	setp.lt.s32 	%p4, %r37, 1;
	@%p4 bra 	$L__BB1_28;
	and.b32  	%r2, %r37, 7;
	and.b32  	%r3, %r37, 3;
	mov.b32 	%r71, 0;
	mul.wide.s32 	%rd107, %r36, 4;
$L__BB1_3:
	ld.param.u64 	%rd113, [_Z19update_item_factorsPfS_S_S_S_iiiff_param_0];
	mad.lo.s32 	%r47, %r71, %r36, %r1;
	cvta.to.global.u64 	%rd28, %rd113;
	mul.wide.s32 	%rd29, %r47, 4;
	add.s64 	%rd30, %rd28, %rd29;
	ld.global.f32 	%f1, [%rd30];
	setp.leu.f32 	%p14, %f1, 0f00000000;
	@%p14 bra 	$L__BB1_25;
	setp.lt.u32 	%p15, %r37, 8;
	mul.wide.u32 	%rd31, %r71, 4;
	add.s64 	%rd32, %rd3, %rd31;
	ld.global.f32 	%f59, [%rd32];
	ld.global.f32 	%f60, [%rd5];
	add.f32 	%f205, %f59, %f60;
	mul.lo.s32 	%r5, %r71, %r37;
	mov.b32 	%r79, 0;
	@%p15 bra 	$L__BB1_7;
	and.b32  	%r49, %r37, 2147483640;
	neg.s32 	%r73, %r49;
	mul.wide.u32 	%rd33, %r5, 4;
	add.s64 	%rd34, %rd2, %rd33;
	add.s64 	%rd114, %rd34, 16;
	mov.u32 	%r72, %r1;
$L__BB1_6:
	.pragma "nounroll";
	and.b32  	%r79, %r37, 2147483640;
	ld.global.f32 	%f61, [%rd114+-16];
	mul.wide.s32 	%rd35, %r72, 4;
	add.s64 	%rd36, %rd1, %rd35;
	ld.global.f32 	%f62, [%rd36];
	fma.rn.f32 	%f63, %f61, %f62, %f205;
	ld.global.f32 	%f64, [%rd114+-12];
	mul.wide.s32 	%rd37, %r36, 4;
	add.s64 	%rd38, %rd36, %rd37;
	ld.global.f32 	%f65, [%rd38];
	fma.rn.f32 	%f66, %f64, %f65, %f63;
	ld.global.f32 	%f67, [%rd114+-8];
	add.s64 	%rd39, %rd38, %rd37;
	ld.global.f32 	%f68, [%rd39];
	fma.rn.f32 	%f69, %f67, %f68, %f66;
	ld.global.f32 	%f70, [%rd114+-4];
	add.s64 	%rd40, %rd39, %rd37;
	ld.global.f32 	%f71, [%rd40];
	fma.rn.f32 	%f72, %f70, %f71, %f69;
	ld.global.f32 	%f73, [%rd114];
	add.s64 	%rd41, %rd40, %rd37;
	ld.global.f32 	%f74, [%rd41];
	fma.rn.f32 	%f75, %f73, %f74, %f72;
	ld.global.f32 	%f76, [%rd114+4];
	add.s64 	%rd42, %rd41, %rd37;
	ld.global.f32 	%f77, [%rd42];
	fma.rn.f32 	%f78, %f76, %f77, %f75;
	ld.global.f32 	%f79, [%rd114+8];
	add.s64 	%rd43, %rd42, %rd37;
	ld.global.f32 	%f80, [%rd43];
	fma.rn.f32 	%f81, %f79, %f80, %f78;
	ld.global.f32 	%f82, [%rd114+12];
	add.s64 	%rd44, %rd43, %rd37;
	ld.global.f32 	%f83, [%rd44];
	fma.rn.f32 	%f205, %f82, %f83, %f81;
	add.s32 	%r73, %r73, 8;
	shl.b32 	%r50, %r36, 3;
	add.s32 	%r72, %r72, %r50;
	add.s64 	%rd114, %rd114, 32;
	setp.eq.s32 	%p16, %r73, 0;
	@%p16 bra 	$L__BB1_7;
	bra.uni 	$L__BB1_6;
$L__BB1_7:
	setp.eq.s32 	%p17, %r2, 0;
	@%p17 bra 	$L__BB1_15;
	add.s32 	%r51, %r2, -1;
	setp.lt.u32 	%p18, %r51, 3;
	@%p18 bra 	$L__BB1_10;
	add.s32 	%r52, %r79, %r5;
	mul.wide.u32 	%rd45, %r52, 4;
	add.s64 	%rd46, %rd2, %rd45;
	ld.global.f32 	%f85, [%rd46];
	mad.lo.s32 	%r53, %r79, %r36, %r1;
	mul.wide.s32 	%rd47, %r53, 4;
	add.s64 	%rd48, %rd1, %rd47;
	ld.global.f32 	%f86, [%rd48];
	fma.rn.f32 	%f87, %f85, %f86, %f205;
	cvt.u64.u32 	%rd49, %r5;
	cvt.u64.u32 	%rd50, %r79;
	add.s64 	%rd51, %rd50, %rd49;
	shl.b64 	%rd52, %rd51, 2;
	add.s64 	%rd53, %rd2, %rd52;
	ld.global.f32 	%f88, [%rd53+4];
	mul.wide.s32 	%rd54, %r36, 4;
	add.s64 	%rd55, %rd48, %rd54;
	ld.global.f32 	%f89, [%rd55];
	fma.rn.f32 	%f90, %f88, %f89, %f87;
	ld.global.f32 	%f91, [%rd53+8];
	add.s64 	%rd56, %rd55, %rd54;
	ld.global.f32 	%f92, [%rd56];
	fma.rn.f32 	%f93, %f91, %f92, %f90;
	ld.global.f32 	%f94, [%rd53+12];
	add.s64 	%rd57, %rd56, %rd54;
	ld.global.f32 	%f95, [%rd57];
	fma.rn.f32 	%f205, %f94, %f95, %f93;
	add.s32 	%r79, %r79, 4;
$L__BB1_10:
	setp.eq.s32 	%p19, %r3, 0;
	@%p19 bra 	$L__BB1_15;
	setp.eq.s32 	%p20, %r3, 1;
	@%p20 bra 	$L__BB1_13;
	add.s32 	%r54, %r79, %r5;
	mul.wide.u32 	%rd58, %r54, 4;
	add.s64 	%rd59, %rd2, %rd58;
	ld.global.f32 	%f97, [%rd59];
	mad.lo.s32 	%r55, %r79, %r36, %r1;
	mul.wide.s32 	%rd60, %r55, 4;
	add.s64 	%rd61, %rd1, %rd60;
	ld.global.f32 	%f98, [%rd61];
	fma.rn.f32 	%f99, %f97, %f98, %f205;
	cvt.u64.u32 	%rd62, %r5;
	cvt.u64.u32 	%rd63, %r79;
	add.s64 	%rd64, %rd63, %rd62;
	shl.b64 	%rd65, %rd64, 2;
	add.s64 	%rd66, %rd2, %rd65;
	ld.global.f32 	%f100, [%rd66+4];
	mul.wide.s32 	%rd67, %r36, 4;
	add.s64 	%rd68, %rd61, %rd67;
	ld.global.f32 	%f101, [%rd68];
	fma.rn.f32 	%f205, %f100, %f101, %f99;
	add.s32 	%r79, %r79, 2;
$L__BB1_13:
	and.b32  	%r56, %r37, 1;
	setp.eq.b32 	%p21, %r56, 1;
	not.pred 	%p22, %p21;
	@%p22 bra 	$L__BB1_15;
	add.s32 	%r57, %r79, %r5;
	mul.wide.u32 	%rd69, %r57, 4;
	add.s64 	%rd70, %rd2, %rd69;
	ld.global.f32 	%f102, [%rd70];
	mad.lo.s32 	%r58, %r79, %r36, %r1;
	mul.wide.s32 	%rd71, %r58, 4;
	add.s64 	%rd72, %rd1, %rd71;
	ld.global.f32 	%f103, [%rd72];
	fma.rn.f32 	%f205, %f102, %f103, %f205;
$L__BB1_15:
	setp.lt.u32 	%p23, %r37, 8;
	sub.f32 	%f15, %f1, %f205;
	mov.b32 	%r76, 0;
	@%p23 bra 	$L__BB1_16;
	bra.uni 	$L__BB1_26;
$L__BB1_16:
	setp.eq.s32 	%p25, %r2, 0;
	@%p25 bra 	$L__BB1_24;
	add.s32 	%r63, %r2, -1;
	setp.lt.u32 	%p26, %r63, 3;
	@%p26 bra 	$L__BB1_19;
	add.s32 	%r64, %r76, %r5;
	mul.wide.u32 	%rd85, %r64, 4;
	add.s64 	%rd86, %rd2, %rd85;
	ld.global.f32 	%f152, [%rd86];
	mul.f32 	%f153, %f15, %f152;
	mad.lo.s32 	%r65, %r76, %r36, %r1;
	mul.wide.s32 	%rd87, %r65, 4;
	add.s64 	%rd88, %rd1, %rd87;
	ld.global.f32 	%f154, [%rd88];
	mul.f32 	%f155, %f21, %f154;
	sub.f32 	%f156, %f153, %f155;
	fma.rn.f32 	%f157, %f22, %f156, %f154;
	st.global.f32 	[%rd88], %f157;
	cvt.u64.u32 	%rd89, %r5;
	cvt.u64.u32 	%rd90, %r76;
	add.s64 	%rd91, %rd90, %rd89;
	shl.b64 	%rd92, %rd91, 2;
	add.s64 	%rd93, %rd2, %rd92;
	ld.global.f32 	%f158, [%rd93+4];
	mul.f32 	%f159, %f15, %f158;
	add.s64 	%rd95, %rd88, %rd107;
	ld.global.f32 	%f160, [%rd95];
	mul.f32 	%f161, %f21, %f160;
	sub.f32 	%f162, %f159, %f161;
	fma.rn.f32 	%f163, %f22, %f162, %f160;
	st.global.f32 	[%rd95], %f163;
	ld.global.f32 	%f164, [%rd93+8];
	mul.f32 	%f165, %f15, %f164;
	add.s64 	%rd96, %rd95, %rd107;
	ld.global.f32 	%f166, [%rd96];
	mul.f32 	%f167, %f21, %f166;
	sub.f32 	%f168, %f165, %f167;
	fma.rn.f32 	%f169, %f22, %f168, %f166;
	st.global.f32 	[%rd96], %f169;
	ld.global.f32 	%f170, [%rd93+12];
	mul.f32 	%f171, %f15, %f170;
	add.s64 	%rd97, %rd96, %rd107;
	ld.global.f32 	%f172, [%rd97];
	mul.f32 	%f173, %f21, %f172;
	sub.f32 	%f174, %f171, %f173;
	fma.rn.f32 	%f175, %f22, %f174, %f172;
	st.global.f32 	[%rd97], %f175;
	add.s32 	%r76, %r76, 4;
$L__BB1_19:
	setp.eq.s32 	%p27, %r3, 0;
	@%p27 bra 	$L__BB1_24;
	setp.eq.s32 	%p28, %r3, 1;
	@%p28 bra 	$L__BB1_22;
	add.s32 	%r66, %r76, %r5;
	mul.wide.u32 	%rd98, %r66, 4;
	add.s64 	%rd99, %rd2, %rd98;
	ld.global.f32 	%f176, [%rd99];
	mul.f32 	%f177, %f15, %f176;
	mad.lo.s32 	%r67, %r76, %r36, %r1;
	mul.wide.s32 	%rd100, %r67, 4;
	add.s64 	%rd101, %rd1, %rd100;
	ld.global.f32 	%f178, [%rd101];
	mul.f32 	%f179, %f21, %f178;
	sub.f32 	%f180, %f177, %f179;
	fma.rn.f32 	%f181, %f22, %f180, %f178;
	st.global.f32 	[%rd101], %f181;
	cvt.u64.u32 	%rd102, %r5;
	cvt.u64.u32 	%rd103, %r76;
	add.s64 	%rd104, %rd103, %rd102;
	shl.b64 	%rd105, %rd104, 2;
	add.s64 	%rd106, %rd2, %rd105;
	ld.global.f32 	%f182, [%rd106+4];
	mul.f32 	%f183, %f15, %f182;
	add.s64 	%rd108, %rd101, %rd107;
	ld.global.f32 	%f184, [%rd108];
	mul.f32 	%f185, %f21, %f184;
	sub.f32 	%f186, %f183, %f185;
	fma.rn.f32 	%f187, %f22, %f186, %f184;
	st.global.f32 	[%rd108], %f187;
	add.s32 	%r76, %r76, 2;
$L__BB1_22:
	and.b32  	%r68, %r37, 1;
	setp.eq.b32 	%p29, %r68, 1;
	not.pred 	%p30, %p29;
	@%p30 bra 	$L__BB1_24;
	add.s32 	%r69, %r76, %r5;
	mul.wide.u32 	%rd109, %r69, 4;
	add.s64 	%rd110, %rd2, %rd109;
	ld.global.f32 	%f188, [%rd110];
	mul.f32 	%f189, %f15, %f188;
	mad.lo.s32 	%r70, %r76, %r36, %r1;
	mul.wide.s32 	%rd111, %r70, 4;
	add.s64 	%rd112, %rd1, %rd111;
	ld.global.f32 	%f190, [%rd112];
	mul.f32 	%f191, %f21, %f190;
	sub.f32 	%f192, %f189, %f191;
	fma.rn.f32 	%f193, %f22, %f192, %f190;
	st.global.f32 	[%rd112], %f193;
$L__BB1_24:
	ld.global.f32 	%f194, [%rd5];
	mul.f32 	%f195, %f21, %f194;
	sub.f32 	%f196, %f15, %f195;
	fma.rn.f32 	%f197, %f22, %f196, %f194;
	st.global.f32 	[%rd5], %f197;
$L__BB1_25:
	add.s32 	%r71, %r71, 1;
	setp.eq.s32 	%p31, %r71, %r35;
	@%p31 bra 	$L__BB1_44;
	bra.uni 	$L__BB1_3;
$L__BB1_26:
	mov.b32 	%r74, 0;
$L__BB1_27:
	.pragma "nounroll";
	add.s32 	%r61, %r74, %r5;
	mul.wide.u32 	%rd73, %r61, 4;
	add.s64 	%rd74, %rd2, %rd73;
	ld.global.f32 	%f104, [%rd74];
	mul.f32 	%f105, %f15, %f104;
	mad.lo.s32 	%r62, %r74, %r36, %r1;
	mul.wide.s32 	%rd75, %r62, 4;
	add.s64 	%rd76, %rd1, %rd75;
	ld.global.f32 	%f106, [%rd76];
	mul.f32 	%f107, %f21, %f106;
	sub.f32 	%f108, %f105, %f107;
	fma.rn.f32 	%f109, %f22, %f108, %f106;
	st.global.f32 	[%rd76], %f109;
	ld.global.f32 	%f110, [%rd74+4];
	mul.f32 	%f111, %f15, %f110;
	mul.wide.s32 	%rd77, %r36, 4;
	add.s64 	%rd78, %rd76, %rd77;
	ld.global.f32 	%f112, [%rd78];
	mul.f32 	%f113, %f21, %f112;
	sub.f32 	%f114, %f111, %f113;
	fma.rn.f32 	%f115, %f22, %f114, %f112;
	st.global.f32 	[%rd78], %f115;
	ld.global.f32 	%f116, [%rd74+8];
	mul.f32 	%f117, %f15, %f116;
	add.s64 	%rd79, %rd78, %rd77;
	ld.global.f32 	%f118, [%rd79];
	mul.f32 	%f119, %f21, %f118;
	sub.f32 	%f120, %f117, %f119;
	fma.rn.f32 	%f121, %f22, %f120, %f118;
	st.global.f32 	[%rd79], %f121;
	ld.global.f32 	%f122, [%rd74+12];
	mul.f32 	%f123, %f15, %f122;
	add.s64 	%rd80, %rd79, %rd77;
	ld.global.f32 	%f124, [%rd80];
	mul.f32 	%f125, %f21, %f124;
	sub.f32 	%f126, %f123, %f125;
	fma.rn.f32 	%f127, %f22, %f126, %f124;
	st.global.f32 	[%rd80], %f127;
	ld.global.f32 	%f128, [%rd74+16];
	mul.f32 	%f129, %f15, %f128;
	add.s64 	%rd81, %rd80, %rd77;
	ld.global.f32 	%f130, [%rd81];
	mul.f32 	%f131, %f21, %f130;
	sub.f32 	%f132, %f129, %f131;
	fma.rn.f32 	%f133, %f22, %f132, %f130;
	st.global.f32 	[%rd81], %f133;
	ld.global.f32 	%f134, [%rd74+20];
	mul.f32 	%f135, %f15, %f134;
	add.s64 	%rd82, %rd81, %rd77;
	ld.global.f32 	%f136, [%rd82];
	mul.f32 	%f137, %f21, %f136;
	sub.f32 	%f138, %f135, %f137;
	fma.rn.f32 	%f139, %f22, %f138, %f136;
	st.global.f32 	[%rd82], %f139;
	ld.global.f32 	%f140, [%rd74+24];
	mul.f32 	%f141, %f15, %f140;
	add.s64 	%rd83, %rd82, %rd77;
	ld.global.f32 	%f142, [%rd83];
	mul.f32 	%f143, %f21, %f142;
	sub.f32 	%f144, %f141, %f143;
	fma.rn.f32 	%f145, %f22, %f144, %f142;
	st.global.f32 	[%rd83], %f145;
	ld.global.f32 	%f146, [%rd74+28];
	mul.f32 	%f147, %f15, %f146;
	add.s64 	%rd84, %rd83, %rd77;
	ld.global.f32 	%f148, [%rd84];
	mul.f32 	%f149, %f21, %f148;
	sub.f32 	%f150, %f147, %f149;
	fma.rn.f32 	%f151, %f22, %f150, %f148;
	st.global.f32 	[%rd84], %f151;
	add.s32 	%r74, %r74, 8;
	and.b32  	%r76, %r37, 2147483640;
	setp.eq.s32 	%p24, %r74, %r76;
	@%p24 bra 	$L__BB1_16;
	bra.uni 	$L__BB1_27;
$L__BB1_28:
	and.b32  	%r26, %r35, 3;
	setp.lt.u32 	%p5, %r35, 4;
	mov.b32 	%r83, 0;
	@%p5 bra 	$L__BB1_39;
	and.b32  	%r83, %r35, 2147483644;
	mov.b32 	%r81, 0;
	mul.wide.s32 	%rd11, %r36, 4;
$L__BB1_30:
	mad.lo.s32 	%r43, %r81, %r36, %r1;
	mul.wide.s32 	%rd21, %r43, 4;
	add.s64 	%rd9, %rd4, %rd21;
	ld.global.f32 	%f16, [%rd9];
	setp.leu.f32 	%p6, %f16, 0f00000000;
	mul.wide.u32 	%rd22, %r81, 4;
	add.s64 	%rd10, %rd3, %rd22;
	@%p6 bra 	$L__BB1_32;
	ld.global.f32 	%f23, [%rd10];
	ld.global.f32 	%f24, [%rd5];
	add.f32 	%f25, %f23, %f24;
	sub.f32 	%f26, %f16, %f25;
	mul.f32 	%f27, %f21, %f24;
	sub.f32 	%f28, %f26, %f27;
	fma.rn.f32 	%f29, %f22, %f28, %f24;
	st.global.f32 	[%rd5], %f29;
$L__BB1_32:
	add.s64 	%rd12, %rd9, %rd11;
	ld.global.f32 	%f17, [%rd12];
	setp.leu.f32 	%p7, %f17, 0f00000000;
	@%p7 bra 	$L__BB1_34;
	ld.global.f32 	%f30, [%rd10+4];
	ld.global.f32 	%f31, [%rd5];
	add.f32 	%f32, %f30, %f31;
	sub.f32 	%f33, %f17, %f32;
	mul.f32 	%f34, %f21, %f31;
	sub.f32 	%f35, %f33, %f34;
	fma.rn.f32 	%f36, %f22, %f35, %f31;
	st.global.f32 	[%rd5], %f36;
$L__BB1_34:
	add.s64 	%rd13, %rd12, %rd11;
	ld.global.f32 	%f18, [%rd13];
	setp.leu.f32 	%p8, %f18, 0f00000000;
	@%p8 bra 	$L__BB1_36;
	ld.global.f32 	%f37, [%rd10+8];
	ld.global.f32 	%f38, [%rd5];
	add.f32 	%f39, %f37, %f38;
	sub.f32 	%f40, %f18, %f39;
	mul.f32 	%f41, %f21, %f38;
	sub.f32 	%f42, %f40, %f41;
	fma.rn.f32 	%f43, %f22, %f42, %f38;
	st.global.f32 	[%rd5], %f43;
$L__BB1_36:
	add.s64 	%rd23, %rd13, %rd11;
	ld.global.f32 	%f19, [%rd23];
	setp.leu.f32 	%p9, %f19, 0f00000000;
	@%p9 bra 	$L__BB1_38;
	ld.global.f32 	%f44, [%rd10+12];
	ld.global.f32 	%f45, [%rd5];
	add.f32 	%f46, %f44, %f45;
	sub.f32 	%f47, %f19, %f46;
	mul.f32 	%f48, %f21, %f45;
	sub.f32 	%f49, %f47, %f48;
	fma.rn.f32 	%f50, %f22, %f49, %f45;
	st.global.f32 	[%rd5], %f50;
$L__BB1_38:
	add.s32 	%r81, %r81, 4;
	setp.ne.s32 	%p10, %r81, %r83;
	@%p10 bra 	$L__BB1_30;
$L__BB1_39:
	setp.eq.s32 	%p11, %r26, 0;
	@%p11 bra 	$L__BB1_44;
	mov.b32 	%r84, 0;
$L__BB1_41:
	.pragma "nounroll";
	mad.lo.s32 	%r45, %r83, %r36, %r1;
	mul.wide.s32 	%rd24, %r45, 4;
	add.s64 	%rd25, %rd4, %rd24;
	ld.global.f32 	%f20, [%rd25];
	setp.leu.f32 	%p12, %f20, 0f00000000;
	@%p12 bra 	$L__BB1_43;
	mul.wide.u32 	%rd26, %r83, 4;
	add.s64 	%rd27, %rd3, %rd26;
	ld.global.f32 	%f51, [%rd27];
	ld.global.f32 	%f52, [%rd5];
	add.f32 	%f53, %f51, %f52;
	sub.f32 	%f54, %f20, %f53;
	mul.f32 	%f55, %f21, %f52;
	sub.f32 	%f56, %f54, %f55;
	fma.rn.f32 	%f57, %f22, %f56, %f52;
	st.global.f32 	[%rd5], %f57;
$L__BB1_43:
	add.s32 	%r83, %r83, 1;
	add.s32 	%r84, %r84, 1;
	setp.ne.s32 	%p13, %r84, %r26;
	@%p13 bra 	$L__BB1_41;
$L__BB1_44:
	ret;

}


// ===== COMPILED SASS (sm_100) =====

	.target	sm_100

	.elftype	@"ET_EXEC"


//--------------------- .note.nv.tkinfo           --------------------------
	.section	.note.nv.tkinfo,"",@"SHT_NOTE"
	.sectionflags	@"SHF_NOTE_NV_TKINFO"
	.tkinfo
        /*0018*/ 	.word	0x00000002
        /*0030*/ 	.string	""
        /*0030*/ 	.string	"ptxas"
        /*0030*/ 	.string	"Cuda compilation tools, release 13.0, V13.0.88"
        /*0030*/ 	.string	"Build cuda_13.0.r13.0/compiler.36424714_0"
        /*0030*/ 	.string	"-arch sm_100 -m 64 "



//--------------------- .note.nv.cuinfo           --------------------------
	.section	.note.nv.cuinfo,"",@"SHT_NOTE"
	.sectionflags	@"SHF_NOTE_NV_CUINFO"
        /*0018*/ 	.short	0x0002
        /*001a*/ 	.short	0x0064
        /*001c*/ 	.short	0x0082
	.zero		2


//--------------------- .nv.info                  --------------------------
	.section	.nv.info,"",@"SHT_CUDA_INFO"
	.align	4


	//----- nvinfo : EIATTR_REGCOUNT
	.align		4
        /*0000*/ 	.byte	0x04, 0x2f
        /*0002*/ 	.short	(.L_1 - .L_0)
	.align		4
.L_0:
        /*0004*/ 	.word	index@(_Z19update_user_factorsPfS_S_S_S_iiiff)
        /*0008*/ 	.word	0x0000001f


	//----- nvinfo : EIATTR_FRAME_SIZE
	.align		4
.L_1:
        /*000c*/ 	.byte	0x04, 0x11
        /*000e*/ 	.short	(.L_3 - .L_2)
	.align		4
.L_2:
        /*0010*/ 	.word	index@(_Z19update_user_factorsPfS_S_S_S_iiiff)
        /*0014*/ 	.word	0x00000000


	//----- nvinfo : EIATTR_REGCOUNT
	.align		4
.L_3:
        /*0018*/ 	.byte	0x04, 0x2f
        /*001a*/ 	.short	(.L_5 - .L_4)
	.align		4
.L_4:
        /*001c*/ 	.word	index@(_Z19update_item_factorsPfS_S_S_S_iiiff)
        /*0020*/ 	.word	0x00000020


	//----- nvinfo : EIATTR_FRAME_SIZE
	.align		4
.L_5:
        /*0024*/ 	.byte	0x04, 0x11
        /*0026*/ 	.short	(.L_7 - .L_6)
	.align		4
.L_6:
        /*0028*/ 	.word	index@(_Z19update_item_factorsPfS_S_S_S_iiiff)
        /*002c*/ 	.word	0x00000000


	//----- nvinfo : EIATTR_MIN_STACK_SIZE
	.align		4
.L_7:
        /*0030*/ 	.byte	0x04, 0x12
        /*0032*/ 	.short	(.L_9 - .L_8)
	.align		4
.L_8:
        /*0034*/ 	.word	index@(_Z19update_item_factorsPfS_S_S_S_iiiff)
        /*0038*/ 	.word	0x00000000


	//----- nvinfo : EIATTR_MIN_STACK_SIZE
	.align		4
.L_9:
        /*003c*/ 	.byte	0x04, 0x12
        /*003e*/ 	.short	(.L_11 - .L_10)
	.align		4
.L_10:
        /*0040*/ 	.word	index@(_Z19update_user_factorsPfS_S_S_S_iiiff)
        /*0044*/ 	.word	0x00000000
.L_11:


//--------------------- .nv.compat                --------------------------
	.section	.nv.compat,"",@"SHT_CUDA_COMPAT_INFO"
	.align	4
        /*0000*/ 	.byte	0x02, 0x09, 0x00, 0x00, 0x02, 0x02, 0x01, 0x00, 0x02, 0x05, 0x05, 0x00, 0x03, 0x07, 0x01, 0x01
        /*0010*/ 	.byte	0x02, 0x03, 0x00, 0x00, 0x02, 0x06, 0x01, 0x00, 0x04, 0x0b, 0x08, 0x00, 0x09, 0x00, 0x00, 0x00
        /*0020*/ 	.byte	0x00, 0x00, 0x00, 0x00


//--------------------- .nv.info._Z19update_item_factorsPfS_S_S_S_iiiff --------------------------
	.section	.nv.info._Z19update_item_factorsPfS_S_S_S_iiiff,"",@"SHT_CUDA_INFO"
	.sectionflags	@""
	.align	4


	//----- nvinfo : EIATTR_CUDA_API_VERSION
	.align		4
        /*0000*/ 	.byte	0x04, 0x37
        /*0002*/ 	.short	(.L_13 - .L_12)
.L_12:
        /*0004*/ 	.word	0x00000082


	//----- nvinfo : EIATTR_KPARAM_INFO
	.align		4
.L_13:
        /*0008*/ 	.byte	0x04, 0x17
        /*000a*/ 	.short	(.L_15 - .L_14)
.L_14:
        /*000c*/ 	.word	0x00000000
        /*0010*/ 	.short	0x0009
        /*0012*/ 	.short	0x0038
        /*0014*/ 	.byte	0x00, 0xf0, 0x11, 0x00


	//----- nvinfo : EIATTR_KPARAM_INFO
	.align		4
.L_15:
        /*0018*/ 	.byte	0x04, 0x17
        /*001a*/ 	.short	(.L_17 - .L_16)
.L_16:
        /*001c*/ 	.word	0x00000000
        /*0020*/ 	.short	0x0008
        /*0022*/ 	.short	0x0034
        /*0024*/ 	.byte	0x00, 0xf0, 0x11, 0x00


	//----- nvinfo : EIATTR_KPARAM_INFO
	.align		4
.L_17:
        /*0028*/ 	.byte	0x04, 0x17
        /*002a*/ 	.short	(.L_19 - .L_18)
.L_18:
        /*002c*/ 	.word	0x00000000
        /*0030*/ 	.short	0x0007
        /*0032*/ 	.short	0x0030
        /*0034*/ 	.byte	0x00, 0xf0, 0x11, 0x00


	//----- nvinfo : EIATTR_KPARAM_INFO
	.align		4
.L_19:
        /*0038*/ 	.byte	0x04, 0x17
        /*003a*/ 	.short	(.L_21 - .L_20)
.L_20:
        /*003c*/ 	.word	0x00000000
        /*0040*/ 	.short	0x0006
        /*0042*/ 	.short	0x002c
        /*0044*/ 	.byte	0x00, 0xf0, 0x11, 0x00


	//----- nvinfo : EIATTR_KPARAM_INFO
	.align		4
.L_21:
        /*0048*/ 	.byte	0x04, 0x17
        /*004a*/ 	.short	(.L_23 - .L_22)
.L_22:
        /*004c*/ 	.word	0x00000000
        /*0050*/ 	.short	0x0005
        /*0052*/ 	.short	0x0028
        /*0054*/ 	.byte	0x00, 0xf0, 0x11, 0x00


	//----- nvinfo : EIATTR_KPARAM_INFO
	.align		4
.L_23:
        /*0058*/ 	.byte	0x04, 0x17
        /*005a*/ 	.short	(.L_25 - .L_24)
.L_24:
        /*005c*/ 	.word	0x00000000
        /*0060*/ 	.short	0x0004
        /*0062*/ 	.short	0x0020
        /*0064*/ 	.byte	0x00, 0xf5, 0x21, 0x00


	//----- nvinfo : EIATTR_KPARAM_INFO
	.align		4
.L_25:
        /*0068*/ 	.byte	0x04, 0x17
        /*006a*/ 	.short	(.L_27 - .L_26)
.L_26:
        /*006c*/ 	.word	0x00000000
        /*0070*/ 	.short	0x0003
        /*0072*/ 	.short	0x0018
        /*0074*/ 	.byte	0x00, 0xf5, 0x21, 0x00


	//----- nvinfo : EIATTR_KPARAM_INFO
	.align		4
.L_27:
        /*0078*/ 	.byte	0x04, 0x17
        /*007a*/ 	.short	(.L_29 - .L_28)
.L_28:
        /*007c*/ 	.word	0x00000000
        /*0080*/ 	.short	0x0002
        /*0082*/ 	.short	0x0010
        /*0084*/ 	.byte	0x00, 0xf5, 0x21, 0x00


	//----- nvinfo : EIATTR_KPARAM_INFO
	.align		4
.L_29:
        /*0088*/ 	.byte	0x04, 0x17
        /*008a*/ 	.short	(.L_31 - .L_30)
.L_30:
        /*008c*/ 	.word	0x00000000
        /*0090*/ 	.short	0x0001
        /*0092*/ 	.short	0x0008
        /*0094*/ 	.byte	0x00, 0xf5, 0x21, 0x00


	//----- nvinfo : EIATTR_KPARAM_INFO
	.align		4
.L_31:
        /*0098*/ 	.byte	0x04, 0x17
        /*009a*/ 	.short	(.L_33 - .L_32)
.L_32:
        /*009c*/ 	.word	0x00000000
        /*00a0*/ 	.short	0x0000
        /*00a2*/ 	.short	0x0000
        /*00a4*/ 	.byte	0x00, 0xf5, 0x21, 0x00


	//----- nvinfo : EIATTR_SPARSE_MMA_MASK
	.align		4
.L_33:
        /*00a8*/ 	.byte	0x03, 0x50
        /*00aa*/ 	.short	0x0000


	//----- nvinfo : EIATTR_MAXREG_COUNT
	.align		4
        /*00ac*/ 	.byte	0x03, 0x1b
        /*00ae*/ 	.short	0x00ff


	//----- nvinfo : EIATTR_MERCURY_ISA_VERSION
	.align		4
        /*00b0*/ 	.byte	0x03, 0x5f
        /*00b2*/ 	.short	0x0101


	//----- nvinfo : EIATTR_VRC_CTA_INIT_COUNT
	.align		4
        /*00b4*/ 	.byte	0x02, 0x4a
	.zero		1
	.zero		1


	//----- nvinfo : EIATTR_EXIT_INSTR_OFFSETS
	.align		4
        /*00b8*/ 	.byte	0x04, 0x1c
        /*00ba*/ 	.short	(.L_35 - .L_34)


	//   ....[0]....
.L_34:
        /*00bc*/ 	.word	0x00000080


	//   ....[1]....
        /*00c0*/ 	.word	0x00001440


	//   ....[2]....
        /*00c4*/ 	.word	0x00001850


	//   ....[3]....
        /*00c8*/ 	.word	0x000019c0


	//----- nvinfo : EIATTR_CRS_STACK_SIZE
	.align		4
.L_35:
        /*00cc*/ 	.byte	0x04, 0x1e
        /*00ce*/ 	.short	(.L_37 - .L_36)
.L_36:
        /*00d0*/ 	.word	0x00000000


	//----- nvinfo : EIATTR_CBANK_PARAM_SIZE
	.align		4
.L_37:
        /*00d4*/ 	.byte	0x03, 0x19
        /*00d6*/ 	.short	0x003c


	//----- nvinfo : EIATTR_PARAM_CBANK
	.align		4
        /*00d8*/ 	.byte	0x04, 0x0a
        /*00da*/ 	.short	(.L_39 - .L_38)
	.align		4
.L_38:
        /*00dc*/ 	.word	index@(.nv.constant0._Z19update_item_factorsPfS_S_S_S_iiiff)
        /*00e0*/ 	.short	0x0380
        /*00e2*/ 	.short	0x003c


	//----- nvinfo : EIATTR_SW_WAR
	.align		4
.L_39:
        /*00e4*/ 	.byte	0x04, 0x36
        /*00e6*/ 	.short	(.L_41 - .L_40)
.L_40:
        /*00e8*/ 	.word	0x00000008
.L_41:


//--------------------- .nv.info._Z19update_user_factorsPfS_S_S_S_iiiff --------------------------
	.section	.nv.info._Z19update_user_factorsPfS_S_S_S_iiiff,"",@"SHT_CUDA_INFO"
	.sectionflags	@""
	.align	4


	//----- nvinfo : EIATTR_CUDA_API_VERSION
	.align		4
        /*0000*/ 	.byte	0x04, 0x37
        /*0002*/ 	.short	(.L_43 - .L_42)
.L_42:
        /*0004*/ 	.word	0x00000082


	//----- nvinfo : EIATTR_KPARAM_INFO
	.align		4
.L_43:
        /*0008*/ 	.byte	0x04, 0x17
        /*000a*/ 	.short	(.L_45 - .L_44)
.L_44:
        /*000c*/ 	.word	0x00000000
        /*0010*/ 	.short	0x0009
        /*0012*/ 	.short	0x0038
        /*0014*/ 	.byte	0x00, 0xf0, 0x11, 0x00


	//----- nvinfo : EIATTR_KPARAM_INFO
	.align		4
.L_45:
        /*0018*/ 	.byte	0x04, 0x17
        /*001a*/ 	.short	(.L_47 - .L_46)
.L_46:
        /*001c*/ 	.word	0x00000000
        /*0020*/ 	.short	0x0008
        /*0022*/ 	.short	0x0034
        /*0024*/ 	.byte	0x00, 0xf0, 0x11, 0x00


	//----- nvinfo : EIATTR_KPARAM_INFO
	.align		4
.L_47:
        /*0028*/ 	.byte	0x04, 0x17
        /*002a*/ 	.short	(.L_49 - .L_48)
.L_48:
        /*002c*/ 	.word	0x00000000
        /*0030*/ 	.short	0x0007
        /*0032*/ 	.short	0x0030
        /*0034*/ 	.byte	0x00, 0xf0, 0x11, 0x00


	//----- nvinfo : EIATTR_KPARAM_INFO
	.align		4
.L_49:
        /*0038*/ 	.byte	0x04, 0x17
        /*003a*/ 	.short	(.L_51 - .L_50)
.L_50:
        /*003c*/ 	.word	0x00000000
        /*0040*/ 	.short	0x0006
        /*0042*/ 	.short	0x002c
        /*0044*/ 	.byte	0x00, 0xf0, 0x11, 0x00


	//----- nvinfo : EIATTR_KPARAM_INFO
	.align		4
.L_51:
        /*0048*/ 	.byte	0x04, 0x17
        /*004a*/ 	.short	(.L_53 - .L_52)
.L_52:
        /*004c*/ 	.word	0x00000000
        /*0050*/ 	.short	0x0005
        /*0052*/ 	.short	0x0028
        /*0054*/ 	.byte	0x00, 0xf0, 0x11, 0x00


	//----- nvinfo : EIATTR_KPARAM_INFO
	.align		4
.L_53:
        /*0058*/ 	.byte	0x04, 0x17
        /*005a*/ 	.short	(.L_55 - .L_54)
.L_54:
        /*005c*/ 	.word	0x00000000
        /*0060*/ 	.short	0x0004
        /*0062*/ 	.short	0x0020
        /*0064*/ 	.byte	0x00, 0xf5, 0x21, 0x00


	//----- nvinfo : EIATTR_KPARAM_INFO
	.align		4
.L_55:
        /*0068*/ 	.byte	0x04, 0x17
        /*006a*/ 	.short	(.L_57 - .L_56)
.L_56:
        /*006c*/ 	.word	0x00000000
        /*0070*/ 	.short	0x0003
        /*0072*/ 	.short	0x0018
        /*0074*/ 	.byte	0x00, 0xf5, 0x21, 0x00


	//----- nvinfo : EIATTR_KPARAM_INFO
	.align		4
.L_57:
        /*0078*/ 	.byte	0x04, 0x17
        /*007a*/ 	.short	(.L_59 - .L_58)
.L_58:
        /*007c*/ 	.word	0x00000000
        /*0080*/ 	.short	0x0002
        /*0082*/ 	.short	0x0010
        /*0084*/ 	.byte	0x00, 0xf5, 0x21, 0x00


	//----- nvinfo : EIATTR_KPARAM_INFO
	.align		4
.L_59:
        /*0088*/ 	.byte	0x04, 0x17
        /*008a*/ 	.short	(.L_61 - .L_60)
.L_60:
        /*008c*/ 	.word	0x00000000
        /*0090*/ 	.short	0x0001
        /*0092*/ 	.short	0x0008
        /*0094*/ 	.byte	0x00, 0xf5, 0x21, 0x00


	//----- nvinfo : EIATTR_KPARAM_INFO
	.align		4
.L_61:
        /*0098*/ 	.byte	0x04, 0x17
        /*009a*/ 	.short	(.L_63 - .L_62)
.L_62:
        /*009c*/ 	.word	0x00000000
        /*00a0*/ 	.short	0x0000
        /*00a2*/ 	.short	0x0000
        /*00a4*/ 	.byte	0x00, 0xf5, 0x21, 0x00


	//----- nvinfo : EIATTR_SPARSE_MMA_MASK
	.align		4
.L_63:
        /*00a8*/ 	.byte	0x03, 0x50
        /*00aa*/ 	.short	0x0000


	//----- nvinfo : EIATTR_MAXREG_COUNT
	.align		4
        /*00ac*/ 	.byte	0x03, 0x1b
        /*00ae*/ 	.short	0x00ff


	//----- nvinfo : EIATTR_MERCURY_ISA_VERSION
	.align		4
        /*00b0*/ 	.byte	0x03, 0x5f
        /*00b2*/ 	.short	0x0101


	//----- nvinfo : EIATTR_VRC_CTA_INIT_COUNT
	.align		4
        /*00b4*/ 	.byte	0x02, 0x4a
	.zero		1
	.zero		1


	//----- nvinfo : EIATTR_EXIT_INSTR_OFFSETS
	.align		4
        /*00b8*/ 	.byte	0x04, 0x1c
        /*00ba*/ 	.short	(.L_65 - .L_64)


	//   ....[0]....
.L_64:
        /*00bc*/ 	.word	0x00000090


	//   ....[1]....
        /*00c0*/ 	.word	0x000018f0


	//   ....[2]....
        /*00c4*/ 	.word	0x00001d30


	//   ....[3]....
        /*00c8*/ 	.word	0x00001ea0


	//----- nvinfo : EIATTR_CRS_STACK_SIZE
	.align		4
.L_65:
        /*00cc*/ 	.byte	0x04, 0x1e
        /*00ce*/ 	.short	(.L_67 - .L_66)
.L_66:
        /*00d0*/ 	.word	0x00000000


	//----- nvinfo : EIATTR_CBANK_PARAM_SIZE
	.align		4
.L_67:
        /*00d4*/ 	.byte	0x03, 0x19
        /*00d6*/ 	.short	0x003c


	//----- nvinfo : EIATTR_PARAM_CBANK
	.align		4
        /*00d8*/ 	.byte	0x04, 0x0a
        /*00da*/ 	.short	(.L_69 - .L_68)
	.align		4
.L_68:
        /*00dc*/ 	.word	index@(.nv.constant0._Z19update_user_factorsPfS_S_S_S_iiiff)
        /*00e0*/ 	.short	0x0380
        /*00e2*/ 	.short	0x003c


	//----- nvinfo : EIATTR_SW_WAR
	.align		4
.L_69:
        /*00e4*/ 	.byte	0x04, 0x36
        /*00e6*/ 	.short	(.L_71 - .L_70)
.L_70:
        /*00e8*/ 	.word	0x00000008
.L_71:


//--------------------- .nv.callgraph             --------------------------
	.section	.nv.callgraph,"",@"SHT_CUDA_CALLGRAPH"
	.align	4
	.sectionentsize	8
	.align		4
        /*0000*/ 	.word	0x00000000
	.align		4
        /*0004*/ 	.word	0xffffffff
	.align		4
        /*0008*/ 	.word	0x00000000
	.align		4
        /*000c*/ 	.word	0xfffffffe
	.align		4
        /*0010*/ 	.word	0x00000000
	.align		4
        /*0014*/ 	.word	0xfffffffd
	.align		4
        /*0018*/ 	.word	0x00000000
	.align		4
        /*001c*/ 	.word	0xfffffffc


//--------------------- .text._Z19update_item_factorsPfS_S_S_S_iiiff --------------------------
	.section	.text._Z19update_item_factorsPfS_S_S_S_iiiff,"ax",@progbits
	.align	128
        .global         _Z19update_item_factorsPfS_S_S_S_iiiff
        .type           _Z19update_item_factorsPfS_S_S_S_iiiff,@function
        .size           _Z19update_item_factorsPfS_S_S_S_iiiff,(.L_x_36 - _Z19update_item_factorsPfS_S_S_S_iiiff)
        .other          _Z19update_item_factorsPfS_S_S_S_iiiff,@"STO_CUDA_ENTRY STV_DEFAULT"
_Z19update_item_factorsPfS_S_S_S_iiiff:
.text._Z19update_item_factorsPfS_S_S_S_iiiff:
[----:B------:R-:W-:Y:S01]  /*0000*/  LDC R1, c[0x0][0x37c] ;  /* 0x0000df00ff017b82 */ /* 0x000fe20000000800 */
[----:B------:R-:W0:Y:S07]  /*0010*/  S2R R3, SR_TID.X ;  /* 0x0000000000037919 */ /* 0x000e2e0000002100 */
[----:B------:R-:W0:Y:S08]  /*0020*/  S2UR UR4, SR_CTAID.X ;  /* 0x00000000000479c3 */ /* 0x000e300000002500 */
[----:B------:R-:W0:Y:S08]  /*0030*/  LDC R0, c[0x0][0x360] ;  /* 0x0000d800ff007b82 */ /* 0x000e300000000800 */
[----:B------:R-:W1:Y:S01]  /*0040*/  LDC.64 R4, c[0x0][0x3a8] ;  /* 0x0000ea00ff047b82 */ /* 0x000e620000000a00 */
[----:B0-----:R-:W-:Y:S01]  /*0050*/  IMAD R0, R0, UR4, R3 ;  /* 0x0000000400007c24 */ /* 0x001fe2000f8e0203 */
[----:B-1----:R-:W-:-:S04]  /*0060*/  ISETP.GE.AND P0, PT, R4, 0x1, PT ;  /* 0x000000010400780c */ /* 0x002fc80003f06270 */
[----:B------:R-:W-:-:S13]  /*0070*/  ISETP.GE.OR P0, PT, R0, R5, !P0 ;  /* 0x000000050000720c */ /* 0x000fda0004706670 */
[----:B------:R-:W-:Y:S05]  /*0080*/  @P0 EXIT ;  /* 0x000000000000094d */ /* 0x000fea0003800000 */
[----:B------:R-:W0:Y:S01]  /*0090*/  LDC R3, c[0x0][0x3b0] ;  /* 0x0000ec00ff037b82 */ /* 0x000e220000000800 */
[----:B------:R-:W1:Y:S07]  /*00a0*/  LDCU.64 UR6, c[0x0][0x358] ;  /* 0x00006b00ff0677ac */ /* 0x000e6e0008000a00 */
[----:B------:R-:W2:Y:S01]  /*00b0*/  LDC.64 R12, c[0x0][0x3a0] ;  /* 0x0000e800ff0c7b82 */ /* 0x000ea20000000a00 */
[----:B0-----:R-:W-:Y:S01]  /*00c0*/  ISETP.GE.AND P0, PT, R3, 0x1, PT ;  /* 0x000000010300780c */ /* 0x001fe20003f06270 */
[----:B--2---:R-:W-:-:S12]  /*00d0*/  IMAD.WIDE R12, R0, 0x4, R12 ;  /* 0x00000004000c7825 */ /* 0x004fd800078e020c */
[----:B-1----:R-:W-:Y:S05]  /*00e0*/  @!P0 BRA `(.L_x_0) ;  /* 0x0000001000dc8947 */ /* 0x002fea0003800000 */
[----:B------:R-:W-:Y:S01]  /*00f0*/  HFMA2 R5, -RZ, RZ, 0, 0 ;  /* 0x00000000ff057431 */ /* 0x000fe200000001ff */
[C---:B------:R-:W-:Y:S02]  /*0100*/  LOP3.LUT R2, R3.reuse, 0x7, RZ, 0xc0, !PT ;  /* 0x0000000703027812 */ /* 0x040fe400078ec0ff */
[----:B------:R-:W-:-:S07]  /*0110*/  LOP3.LUT R3, R3, 0x3, RZ, 0xc0, !PT ;  /* 0x0000000303037812 */ /* 0x000fce00078ec0ff */
.L_x_12:
[----:B0-2---:R-:W0:Y:S08]  /*0120*/  LDC R7, c[0x0][0x3ac] ;  /* 0x0000eb00ff077b82 */ /* 0x005e300000000800 */
[----:B-1----:R-:W1:Y:S01]  /*0130*/  LDC.64 R8, c[0x0][0x380] ;  /* 0x0000e000ff087b82 */ /* 0x002e620000000a00 */
[----:B0-----:R-:W-:-:S04]  /*0140*/  IMAD R11, R5, R7, R0 ;  /* 0x00000007050b7224 */ /* 0x001fc800078e0200 */
[----:B-1----:R-:W-:-:S05]  /*0150*/  IMAD.WIDE R8, R11, 0x4, R8 ;  /* 0x000000040b087825 */ /* 0x002fca00078e0208 */
[----:B------:R-:W2:Y:S01]  /*0160*/  LDG.E R4, desc[UR6][R8.64] ;  /* 0x0000000608047981 */ /* 0x000ea2000c1e1900 */
[----:B------:R-:W-:Y:S01]  /*0170*/  BSSY.RECONVERGENT B0, `(.L_x_1) ;  /* 0x0000129000007945 */ /* 0x000fe20003800200 */
[----:B--2---:R-:W-:-:S13]  /*0180*/  FSETP.GT.AND P0, PT, R4, RZ, PT ;  /* 0x000000ff0400720b */ /* 0x004fda0003f04000 */
[----:B------:R-:W-:Y:S05]  /*0190*/  @!P0 BRA `(.L_x_2) ;  /* 0x0000001000988947 */ /* 0x000fea0003800000 */
[----:B------:R-:W0:Y:S01]  /*01a0*/  LDC.64 R10, c[0x0][0x398] ;  /* 0x0000e600ff0a7b82 */ /* 0x000e220000000a00 */
[----:B------:R-:W2:Y:S07]  /*01b0*/  LDG.E R21, desc[UR6][R12.64] ;  /* 0x000000060c157981 */ /* 0x000eae000c1e1900 */
[----:B------:R-:W1:Y:S01]  /*01c0*/  LDC R6, c[0x0][0x3b0] ;  /* 0x0000ec00ff067b82 */ /* 0x000e620000000800 */
[----:B0-----:R-:W-:-:S06]  /*01d0*/  IMAD.WIDE.U32 R10, R5, 0x4, R10 ;  /* 0x00000004050a7825 */ /* 0x001fcc00078e000a */
[----:B------:R-:W2:Y:S01]  /*01e0*/  LDG.E R10, desc[UR6][R10.64] ;  /* 0x000000060a0a7981 */ /* 0x000ea2000c1e1900 */
[----:B-1----:R-:W-:Y:S01]  /*01f0*/  ISETP.GE.U32.AND P0, PT, R6, 0x8, PT ;  /* 0x000000080600780c */ /* 0x002fe20003f06070 */
[----:B------:R-:W-:Y:S01]  /*0200*/  IMAD R9, R5, R6, RZ ;  /* 0x0000000605097224 */ /* 0x000fe200078e02ff */
[----:B------:R-:W-:Y:S01]  /*0210*/  MOV R8, RZ ;  /* 0x000000ff00087202 */ /* 0x000fe20000000f00 */
[----:B--2---:R-:W-:-:S10]  /*0220*/  FADD R21, R10, R21 ;  /* 0x000000150a157221 */ /* 0x004fd40000000000 */
[----:B------:R-:W-:Y:S05]  /*0230*/  @!P0 BRA `(.L_x_3) ;  /* 0x0000000000c48947 */ /* 0x000fea0003800000 */
[----:B------:R-:W0:Y:S01]  /*0240*/  LDC.64 R14, c[0x0][0x388] ;  /* 0x0000e200ff0e7b82 */ /* 0x000e220000000a00 */
[----:B------:R-:W-:Y:S02]  /*0250*/  LOP3.LUT R10, R6, 0x7ffffff8, RZ, 0xc0, !PT ;  /* 0x7ffffff8060a7812 */ /* 0x000fe400078ec0ff */
[----:B------:R-:W-:Y:S02]  /*0260*/  MOV R8, R0 ;  /* 0x0000000000087202 */ /* 0x000fe40000000f00 */
[----:B------:R-:W-:Y:S01]  /*0270*/  IADD3 R11, PT, PT, -R10, RZ, RZ ;  /* 0x000000ff0a0b7210 */ /* 0x000fe20007ffe1ff */
[----:B0-----:R-:W-:-:S03]  /*0280*/  IMAD.WIDE.U32 R14, R9, 0x4, R14 ;  /* 0x00000004090e7825 */ /* 0x001fc600078e000e */
[----:B------:R-:W-:-:S04]  /*0290*/  IADD3 R18, P1, PT, R14, 0x10, RZ ;  /* 0x000000100e127810 */ /* 0x000fc80007f3e0ff */
[----:B------:R-:W-:-:S09]  /*02a0*/  IADD3.X R19, PT, PT, RZ, R15, RZ, P1, !PT ;  /* 0x0000000fff137210 */ /* 0x000fd20000ffe4ff */
.L_x_4:
[----:B------:R-:W0:Y:S01]  /*02b0*/  LDC.64 R16, c[0x0][0x390] ;  /* 0x0000e400ff107b82 */ /* 0x000e220000000a00 */
[----:B------:R-:W-:Y:S02]  /*02c0*/  MOV R14, R18 ;  /* 0x00000012000e7202 */ /* 0x000fe40000000f00 */
[----:B------:R-:W-:-:S05]  /*02d0*/  MOV R15, R19 ;  /* 0x00000013000f7202 */ /* 0x000fca0000000f00 */
[----:B------:R-:W2:Y:S04]  /*02e0*/  LDG.E R20, desc[UR6][R14.64+-0x10] ;  /* 0xfffff0060e147981 */ /* 0x000ea8000c1e1900 */
[----:B------:R-:W3:Y:S04]  /*02f0*/  LDG.E R24, desc[UR6][R14.64+-0xc] ;  /* 0xfffff4060e187981 */ /* 0x000ee8000c1e1900 */
[----:B------:R-:W4:Y:S01]  /*0300*/  LDG.E R26, desc[UR6][R14.64+-0x8] ;  /* 0xfffff8060e1a7981 */ /* 0x000f22000c1e1900 */
[----:B0-----:R-:W-:-:S05]  /*0310*/  IMAD.WIDE R16, R8, 0x4, R16 ;  /* 0x0000000408107825 */ /* 0x001fca00078e0210 */
[----:B------:R-:W2:Y:S01]  /*0320*/  LDG.E R28, desc[UR6][R16.64] ;  /* 0x00000006101c7981 */ /* 0x000ea2000c1e1900 */
[----:B------:R-:W-:-:S05]  /*0330*/  IMAD.WIDE R22, R7, 0x4, R16 ;  /* 0x0000000407167825 */ /* 0x000fca00078e0210 */
[----:B------:R0:W3:Y:S02]  /*0340*/  LDG.E R25, desc[UR6][R22.64] ;  /* 0x0000000616197981 */ /* 0x0000e4000c1e1900 */
[----:B0-----:R-:W-:-:S05]  /*0350*/  IMAD.WIDE R22, R7, 0x4, R22 ;  /* 0x0000000407167825 */ /* 0x001fca00078e0216 */
[----:B------:R-:W4:Y:S01]  /*0360*/  LDG.E R27, desc[UR6][R22.64] ;  /* 0x00000006161b7981 */ /* 0x000f22000c1e1900 */
[----:B------:R-:W-:-:S04]  /*0370*/  IMAD.WIDE R18, R7, 0x4, R22 ;  /* 0x0000000407127825 */ /* 0x000fc800078e0216 */
[C---:B------:R-:W-:Y:S02]  /*0380*/  IMAD.WIDE R16, R7.reuse, 0x4, R18 ;  /* 0x0000000407107825 */ /* 0x040fe400078e0212 */
[----:B------:R-:W5:Y:S04]  /*0390*/  LDG.E R18, desc[UR6][R18.64] ;  /* 0x0000000612127981 */ /* 0x000f68000c1e1900 */
[----:B------:R-:W5:Y:S01]  /*03a0*/  LDG.E R19, desc[UR6][R14.64+0x4] ;  /* 0x000004060e137981 */ /* 0x000f62000c1e1900 */
[----:B--2---:R-:W-:Y:S01]  /*03b0*/  FFMA R29, R20, R28, R21 ;  /* 0x0000001c141d7223 */ /* 0x004fe20000000015 */
[----:B------:R-:W-:Y:S02]  /*03c0*/  IMAD.WIDE R20, R7, 0x4, R16 ;  /* 0x0000000407147825 */ /* 0x000fe400078e0210 */
[----:B------:R-:W2:Y:S02]  /*03d0*/  LDG.E R16, desc[UR6][R16.64] ;  /* 0x0000000610107981 */ /* 0x000ea4000c1e1900 */
[----:B---3--:R-:W-:-:S02]  /*03e0*/  FFMA R28, R24, R25, R29 ;  /* 0x00000019181c7223 */ /* 0x008fc4000000001d */
[----:B------:R-:W5:Y:S01]  /*03f0*/  LDG.E R29, desc[UR6][R14.64+-0x4] ;  /* 0xfffffc060e1d7981 */ /* 0x000f62000c1e1900 */
[----:B------:R-:W-:-:S03]  /*0400*/  IMAD.WIDE R24, R7, 0x4, R20 ;  /* 0x0000000407187825 */ /* 0x000fc600078e0214 */
[----:B------:R-:W3:Y:S04]  /*0410*/  LDG.E R20, desc[UR6][R20.64] ;  /* 0x0000000614147981 */ /* 0x000ee8000c1e1900 */
[----:B------:R-:W3:Y:S01]  /*0420*/  LDG.E R17, desc[UR6][R14.64+0xc] ;  /* 0x00000c060e117981 */ /* 0x000ee2000c1e1900 */
[----:B----4-:R-:W-:Y:S01]  /*0430*/  FFMA R28, R26, R27, R28 ;  /* 0x0000001b1a1c7223 */ /* 0x010fe2000000001c */
[----:B------:R-:W-:Y:S02]  /*0440*/  IMAD.WIDE R22, R7, 0x4, R24 ;  /* 0x0000000407167825 */ /* 0x000fe400078e0218 */
[----:B------:R-:W2:Y:S04]  /*0450*/  LDG.E R27, desc[UR6][R14.64] ;  /* 0x000000060e1b7981 */ /* 0x000ea8000c1e1900 */
[----:B------:R-:W4:Y:S04]  /*0460*/  LDG.E R26, desc[UR6][R24.64] ;  /* 0x00000006181a7981 */ /* 0x000f28000c1e1900 */
[----:B------:R-:W4:Y:S04]  /*0470*/  LDG.E R21, desc[UR6][R14.64+0x8] ;  /* 0x000008060e157981 */ /* 0x000f28000c1e1900 */
[----:B------:R-:W4:Y:S01]  /*0480*/  LDG.E R22, desc[UR6][R22.64] ;  /* 0x0000000616167981 */ /* 0x000f22000c1e1900 */
[----:B------:R-:W-:-:S04]  /*0490*/  IADD3 R11, PT, PT, R11, 0x8, RZ ;  /* 0x000000080b0b7810 */ /* 0x000fc80007ffe0ff */
[----:B------:R-:W-:Y:S02]  /*04a0*/  ISETP.NE.AND P1, PT, R11, RZ, PT ;  /* 0x000000ff0b00720c */ /* 0x000fe40003f25270 */
[----:B------:R-:W-:Y:S01]  /*04b0*/  LEA R8, R7, R8, 0x3 ;  /* 0x0000000807087211 */ /* 0x000fe200078e18ff */
[----:B-----5:R-:W-:-:S04]  /*04c0*/  FFMA R18, R29, R18, R28 ;  /* 0x000000121d127223 */ /* 0x020fc8000000001c */
[----:B--2---:R-:W-:-:S04]  /*04d0*/  FFMA R16, R27, R16, R18 ;  /* 0x000000101b107223 */ /* 0x004fc80000000012 */
[----:B---3--:R-:W-:Y:S01]  /*04e0*/  FFMA R16, R19, R20, R16 ;  /* 0x0000001413107223 */ /* 0x008fe20000000010 */
[----:B------:R-:W-:-:S03]  /*04f0*/  IADD3 R18, P2, PT, R14, 0x20, RZ ;  /* 0x000000200e127810 */ /* 0x000fc60007f5e0ff */
[----:B----4-:R-:W-:Y:S01]  /*0500*/  FFMA R16, R21, R26, R16 ;  /* 0x0000001a15107223 */ /* 0x010fe20000000010 */
[----:B------:R-:W-:-:S03]  /*0510*/  IADD3.X R19, PT, PT, RZ, R15, RZ, P2, !PT ;  /* 0x0000000fff137210 */ /* 0x000fc600017fe4ff */
[----:B------:R-:W-:Y:S01]  /*0520*/  FFMA R21, R17, R22, R16 ;  /* 0x0000001611157223 */ /* 0x000fe20000000010 */
[----:B------:R-:W-:Y:S06]  /*0530*/  @P1 BRA `(.L_x_4) ;  /* 0xfffffffc005c1947 */ /* 0x000fec000383ffff */
[----:B------:R-:W-:-:S07]  /*0540*/  MOV R8, R10 ;  /* 0x0000000a00087202 */ /* 0x000fce0000000f00 */
.L_x_3:
[----:B------:R-:W-:-:S13]  /*0550*/  ISETP.NE.AND P1, PT, R2, RZ, PT ;  /* 0x000000ff0200720c */ /* 0x000fda0003f25270 */
[----:B------:R-:W-:Y:S05]  /*0560*/  @!P1 BRA `(.L_x_5) ;  /* 0x0000000000fc9947 */ /* 0x000fea0003800000 */
[----:B------:R-:W-:Y:S02]  /*0570*/  IADD3 R10, PT, PT, R2, -0x1, RZ ;  /* 0xffffffff020a7810 */ /* 0x000fe40007ffe0ff */
[----:B------:R-:W-:Y:S02]  /*0580*/  ISETP.NE.AND P3, PT, R3, RZ, PT ;  /* 0x000000ff0300720c */ /* 0x000fe40003f65270 */
[----:B------:R-:W-:-:S13]  /*0590*/  ISETP.GE.U32.AND P2, PT, R10, 0x3, PT ;  /* 0x000000030a00780c */ /* 0x000fda0003f46070 */
[----:B------:R-:W-:Y:S05]  /*05a0*/  @!P2 BRA `(.L_x_6) ;  /* 0x00000000006ca947 */ /* 0x000fea0003800000 */
[----:B------:R-:W0:Y:S01]  /*05b0*/  LDC.64 R16, c[0x0][0x390] ;  /* 0x0000e400ff107b82 */ /* 0x000e220000000a00 */
[----:B------:R-:W-:Y:S01]  /*05c0*/  IMAD R23, R8, R7, R0 ;  /* 0x0000000708177224 */ /* 0x000fe200078e0200 */
[CC--:B------:R-:W-:Y:S02]  /*05d0*/  IADD3 R15, PT, PT, R9.reuse, R8.reuse, RZ ;  /* 0x00000008090f7210 */ /* 0x0c0fe40007ffe0ff */
[----:B------:R-:W-:-:S04]  /*05e0*/  IADD3 R20, P2, PT, R9, R8, RZ ;  /* 0x0000000809147210 */ /* 0x000fc80007f5e0ff */
[----:B------:R-:W1:Y:S01]  /*05f0*/  LDC.64 R18, c[0x0][0x388] ;  /* 0x0000e200ff127b82 */ /* 0x000e620000000a00 */
[----:B------:R-:W-:-:S07]  /*0600*/  IADD3.X R22, PT, PT, RZ, RZ, RZ, P2, !PT ;  /* 0x000000ffff167210 */ /* 0x000fce00017fe4ff */
[----:B------:R-:W2:Y:S01]  /*0610*/  LDC.64 R10, c[0x0][0x388] ;  /* 0x0000e200ff0a7b82 */ /* 0x000ea20000000a00 */
[----:B0-----:R-:W-:-:S04]  /*0620*/  IMAD.WIDE R16, R23, 0x4, R16 ;  /* 0x0000000417107825 */ /* 0x001fc800078e0210 */
[----:B-1----:R-:W-:-:S04]  /*0630*/  IMAD.WIDE.U32 R18, R15, 0x4, R18 ;  /* 0x000000040f127825 */ /* 0x002fc800078e0012 */
[----:B------:R-:W-:Y:S02]  /*0640*/  IMAD.WIDE R14, R7, 0x4, R16 ;  /* 0x00000004070e7825 */ /* 0x000fe400078e0210 */
[----:B------:R-:W3:Y:S01]  /*0650*/  LDG.E R18, desc[UR6][R18.64] ;  /* 0x0000000612127981 */ /* 0x000ee2000c1e1900 */
[----:B--2---:R-:W-:-:S03]  /*0660*/  LEA R10, P2, R20, R10, 0x2 ;  /* 0x0000000a140a7211 */ /* 0x004fc600078410ff */
[----:B------:R-:W3:Y:S01]  /*0670*/  LDG.E R16, desc[UR6][R16.64] ;  /* 0x0000000610107981 */ /* 0x000ee2000c1e1900 */
[----:B------:R-:W-:Y:S01]  /*0680*/  LEA.HI.X R11, R20, R11, R22, 0x2, P2 ;  /* 0x0000000b140b7211 */ /* 0x000fe200010f1416 */
[C---:B------:R-:W-:Y:S02]  /*0690*/  IMAD.WIDE R22, R7.reuse, 0x4, R14 ;  /* 0x0000000407167825 */ /* 0x040fe400078e020e */
[----:B------:R-:W2:Y:S04]  /*06a0*/  LDG.E R14, desc[UR6][R14.64] ;  /* 0x000000060e0e7981 */ /* 0x000ea8000c1e1900 */
[----:B------:R-:W2:Y:S01]  /*06b0*/  LDG.E R27, desc[UR6][R10.64+0x4] ;  /* 0x000004060a1b7981 */ /* 0x000ea2000c1e1900 */
[----:B------:R-:W-:-:S03]  /*06c0*/  IMAD.WIDE R24, R7, 0x4, R22 ;  /* 0x0000000407187825 */ /* 0x000fc600078e0216 */
[----:B------:R-:W4:Y:S04]  /*06d0*/  LDG.E R22, desc[UR6][R22.64] ;  /* 0x0000000616167981 */ /* 0x000f28000c1e1900 */
[----:B------:R-:W4:Y:S04]  /*06e0*/  LDG.E R29, desc[UR6][R10.64+0x8] ;  /* 0x000008060a1d7981 */ /* 0x000f28000c1e1900 */
[----:B------:R-:W5:Y:S04]  /*06f0*/  LDG.E R25, desc[UR6][R24.64] ;  /* 0x0000000618197981 */ /* 0x000f68000c1e1900 */
[----:B------:R-:W5:Y:S01]  /*0700*/  LDG.E R20, desc[UR6][R10.64+0xc] ;  /* 0x00000c060a147981 */ /* 0x000f62000c1e1900 */
[----:B------:R-:W-:Y:S01]  /*0710*/  IADD3 R8, PT, PT, R8, 0x4, RZ ;  /* 0x0000000408087810 */ /* 0x000fe20007ffe0ff */
[----:B---3--:R-:W-:-:S04]  /*0720*/  FFMA R18, R18, R16, R21 ;  /* 0x0000001012127223 */ /* 0x008fc80000000015 */
[----:B--2---:R-:W-:-:S04]  /*0730*/  FFMA R18, R27, R14, R18 ;  /* 0x0000000e1b127223 */ /* 0x004fc80000000012 */
[----:B----4-:R-:W-:-:S04]  /*0740*/  FFMA R18, R29, R22, R18 ;  /* 0x000000161d127223 */ /* 0x010fc80000000012 */
[----:B-----5:R-:W-:-:S07]  /*0750*/  FFMA R21, R20, R25, R18 ;  /* 0x0000001914157223 */ /* 0x020fce0000000012 */
.L_x_6:
[----:B------:R-:W-:Y:S05]  /*0760*/  @!P3 BRA `(.L_x_5) ;  /* 0x00000000007cb947 */ /* 0x000fea0003800000 */
[----:B------:R-:W-:Y:S02]  /*0770*/  ISETP.NE.AND P2, PT, R3, 0x1, PT ;  /* 0x000000010300780c */ /* 0x000fe40003f45270 */
[----:B------:R-:W-:-:S04]  /*0780*/  LOP3.LUT R10, R6, 0x1, RZ, 0xc0, !PT ;  /* 0x00000001060a7812 */ /* 0x000fc800078ec0ff */
[----:B------:R-:W-:-:S07]  /*0790*/  ISETP.NE.U32.AND P3, PT, R10, 0x1, PT ;  /* 0x000000010a00780c */ /* 0x000fce0003f65070 */
[----:B------:R-:W0:Y:S01]  /*07a0*/  @P2 LDC.64 R22, c[0x0][0x388] ;  /* 0x0000e200ff162b82 */ /* 0x000e220000000a00 */
[CC--:B------:R-:W-:Y:S02]  /*07b0*/  @P2 IADD3 R25, PT, PT, R9.reuse, R8.reuse, RZ ;  /* 0x0000000809192210 */ /* 0x0c0fe40007ffe0ff */
[----:B------:R-:W-:-:S04]  /*07c0*/  @P2 IADD3 R20, P4, PT, R9, R8, RZ ;  /* 0x0000000809142210 */ /* 0x000fc80007f9e0ff */
[----:B------:R-:W-:Y:S01]  /*07d0*/  @P2 IADD3.X R24, PT, PT, RZ, RZ, RZ, P4, !PT ;  /* 0x000000ffff182210 */ /* 0x000fe200027fe4ff */
[----:B------:R-:W1:Y:S08]  /*07e0*/  @P2 LDC.64 R18, c[0x0][0x390] ;  /* 0x0000e400ff122b82 */ /* 0x000e700000000a00 */
[----:B------:R-:W2:Y:S08]  /*07f0*/  @P2 LDC.64 R10, c[0x0][0x388] ;  /* 0x0000e200ff0a2b82 */ /* 0x000eb00000000a00 */
[----:B------:R-:W3:Y:S01]  /*0800*/  @!P3 LDC.64 R14, c[0x0][0x388] ;  /* 0x0000e200ff0ebb82 */ /* 0x000ee20000000a00 */
[----:B0-----:R-:W-:-:S04]  /*0810*/  @P2 IMAD.WIDE.U32 R22, R25, 0x4, R22 ;  /* 0x0000000419162825 */ /* 0x001fc800078e0016 */
[CC--:B------:R-:W-:Y:S01]  /*0820*/  @P2 IMAD R25, R8.reuse, R7.reuse, R0 ;  /* 0x0000000708192224 */ /* 0x0c0fe200078e0200 */
[----:B------:R-:W-:Y:S01]  /*0830*/  @P2 IADD3 R8, PT, PT, R8, 0x2, RZ ;  /* 0x0000000208082810 */ /* 0x000fe20007ffe0ff */
[----:B------:R-:W4:Y:S01]  /*0840*/  @P2 LDG.E R22, desc[UR6][R22.64] ;  /* 0x0000000616162981 */ /* 0x000f22000c1e1900 */
[----:B------:R-:W0:Y:S01]  /*0850*/  @!P3 LDC.64 R16, c[0x0][0x390] ;  /* 0x0000e400ff10bb82 */ /* 0x000e220000000a00 */
[----:B-1----:R-:W-:Y:S01]  /*0860*/  @P2 IMAD.WIDE R18, R25, 0x4, R18 ;  /* 0x0000000419122825 */ /* 0x002fe200078e0212 */
[----:B------:R-:W-:Y:S02]  /*0870*/  @!P3 IADD3 R27, PT, PT, R9, R8, RZ ;  /* 0x00000008091bb210 */ /* 0x000fe40007ffe0ff */
[----:B--2---:R-:W-:Y:S01]  /*0880*/  @P2 LEA R10, P5, R20, R10, 0x2 ;  /* 0x0000000a140a2211 */ /* 0x004fe200078a10ff */
[----:B------:R-:W-:Y:S02]  /*0890*/  @!P3 IMAD R29, R8, R7, R0 ;  /* 0x00000007081db224 */ /* 0x000fe400078e0200 */
[----:B------:R-:W4:Y:S01]  /*08a0*/  @P2 LDG.E R8, desc[UR6][R18.64] ;  /* 0x0000000612082981 */ /* 0x000f22000c1e1900 */
[----:B------:R-:W-:Y:S01]  /*08b0*/  @P2 LEA.HI.X R11, R20, R11, R24, 0x2, P5 ;  /* 0x0000000b140b2211 */ /* 0x000fe200028f1418 */
[----:B------:R-:W-:-:S04]  /*08c0*/  @P2 IMAD.WIDE R24, R7, 0x4, R18 ;  /* 0x0000000407182825 */ /* 0x000fc800078e0212 */
[----:B---3--:R-:W-:Y:S01]  /*08d0*/  @!P3 IMAD.WIDE.U32 R14, R27, 0x4, R14 ;  /* 0x000000041b0eb825 */ /* 0x008fe200078e000e */
[----:B------:R-:W2:Y:S04]  /*08e0*/  @P2 LDG.E R10, desc[UR6][R10.64+0x4] ;  /* 0x000004060a0a2981 */ /* 0x000ea8000c1e1900 */
[----:B------:R-:W2:Y:S01]  /*08f0*/  @P2 LDG.E R24, desc[UR6][R24.64] ;  /* 0x0000000618182981 */ /* 0x000ea2000c1e1900 */
[----:B0-----:R-:W-:-:S03]  /*0900*/  @!P3 IMAD.WIDE R16, R29, 0x4, R16 ;  /* 0x000000041d10b825 */ /* 0x001fc600078e0210 */
[----:B------:R-:W3:Y:S04]  /*0910*/  @!P3 LDG.E R14, desc[UR6][R14.64] ;  /* 0x000000060e0eb981 */ /* 0x000ee8000c1e1900 */
[----:B------:R-:W3:Y:S01]  /*0920*/  @!P3 LDG.E R16, desc[UR6][R16.64] ;  /* 0x000000061010b981 */ /* 0x000ee2000c1e1900 */
[----:B----4-:R-:W-:-:S04]  /*0930*/  @P2 FFMA R23, R22, R8, R21 ;  /* 0x0000000816172223 */ /* 0x010fc80000000015 */
[----:B--2---:R-:W-:-:S04]  /*0940*/  @P2 FFMA R21, R10, R24, R23 ;  /* 0x000000180a152223 */ /* 0x004fc80000000017 */
[----:B---3--:R-:W-:-:S07]  /*0950*/  @!P3 FFMA R21, R14, R16, R21 ;  /* 0x000000100e15b223 */ /* 0x008fce0000000015 */
.L_x_5:
[----:B------:R-:W-:Y:S02]  /*0960*/  HFMA2 R8, -RZ, RZ, 0, 0 ;  /* 0x00000000ff087431 */ /* 0x000fe400000001ff */
[----:B------:R-:W-:Y:S01]  /*0970*/  FADD R4, R4, -R21 ;  /* 0x8000001504047221 */ /* 0x000fe20000000000 */
[----:B------:R-:W-:Y:S06]  /*0980*/  @!P0 BRA `(.L_x_7) ;  /* 0x0000000400108947 */ /* 0x000fec0003800000 */
[----:B------:R-:W0:Y:S01]  /*0990*/  LDCU UR5, c[0x0][0x3b4] ;  /* 0x00007680ff0577ac */ /* 0x000e220008000800 */
[----:B------:R-:W1:Y:S01]  /*09a0*/  LDCU UR8, c[0x0][0x3b8] ;  /* 0x00007700ff0877ac */ /* 0x000e620008000800 */
[----:B------:R-:W-:-:S05]  /*09b0*/  UMOV UR4, URZ ;  /* 0x000000ff00047c82 */ /* 0x000fca0008000000 */
.L_x_8:
[----:B------:R-:W2:Y:S01]  /*09c0*/  LDC.64 R14, c[0x0][0x390] ;  /* 0x0000e400ff0e7b82 */ /* 0x000ea20000000a00 */
[----:B------:R-:W-:Y:S01]  /*09d0*/  IMAD R19, R7, UR4, R0 ;  /* 0x0000000407137c24 */ /* 0x000fe2000f8e0200 */
[----:B------:R-:W-:-:S06]  /*09e0*/  IADD3 R17, PT, PT, R9, UR4, RZ ;  /* 0x0000000409117c10 */ /* 0x000fcc000fffe0ff */
[----:B------:R-:W3:Y:S01]  /*09f0*/  LDC.64 R10, c[0x0][0x388] ;  /* 0x0000e200ff0a7b82 */ /* 0x000ee20000000a00 */
[----:B--2---:R-:W-:-:S05]  /*0a00*/  IMAD.WIDE R14, R19, 0x4, R14 ;  /* 0x00000004130e7825 */ /* 0x004fca00078e020e */
[----:B------:R-:W0:Y:S01]  /*0a10*/  LDG.E R8, desc[UR6][R14.64] ;  /* 0x000000060e087981 */ /* 0x000e22000c1e1900 */
[----:B---3--:R-:W-:-:S05]  /*0a20*/  IMAD.WIDE.U32 R10, R17, 0x4, R10 ;  /* 0x00000004110a7825 */ /* 0x008fca00078e000a */
[----:B------:R-:W2:Y:S01]  /*0a30*/  LDG.E R17, desc[UR6][R10.64] ;  /* 0x000000060a117981 */ /* 0x000ea2000c1e1900 */
[----:B0-----:R-:W-:-:S04]  /*0a40*/  FMUL R19, R8, UR5 ;  /* 0x0000000508137c20 */ /* 0x001fc80008400000 */
[----:B--2---:R-:W-:-:S04]  /*0a50*/  FFMA R17, R4, R17, -R19 ;  /* 0x0000001104117223 */ /* 0x004fc80000000813 */
[----:B-1----:R-:W-:Y:S01]  /*0a60*/  FFMA R21, R17, UR8, R8 ;  /* 0x0000000811157c23 */ /* 0x002fe20008000008 */
[----:B------:R-:W-:-:S04]  /*0a70*/  IMAD.WIDE R16, R7, 0x4, R14 ;  /* 0x0000000407107825 */ /* 0x000fc800078e020e */
[----:B------:R0:W-:Y:S04]  /*0a80*/  STG.E desc[UR6][R14.64], R21 ;  /* 0x000000150e007986 */ /* 0x0001e8000c101906 */
[----:B------:R-:W2:Y:S04]  /*0a90*/  LDG.E R8, desc[UR6][R16.64] ;  /* 0x0000000610087981 */ /* 0x000ea8000c1e1900 */
[----:B------:R-:W3:Y:S01]  /*0aa0*/  LDG.E R19, desc[UR6][R10.64+0x4] ;  /* 0x000004060a137981 */ /* 0x000ee2000c1e1900 */
[----:B--2---:R-:W-:-:S04]  /*0ab0*/  FMUL R23, R8, UR5 ;  /* 0x0000000508177c20 */ /* 0x004fc80008400000 */
[----:B---3--:R-:W-:-:S04]  /*0ac0*/  FFMA R19, R4, R19, -R23 ;  /* 0x0000001304137223 */ /* 0x008fc80000000817 */
[----:B------:R-:W-:Y:S01]  /*0ad0*/  FFMA R23, R19, UR8, R8 ;  /* 0x0000000813177c23 */ /* 0x000fe20008000008 */
[----:B------:R-:W-:-:S04]  /*0ae0*/  IMAD.WIDE R18, R7, 0x4, R16 ;  /* 0x0000000407127825 */ /* 0x000fc800078e0210 */
[----:B------:R1:W-:Y:S04]  /*0af0*/  STG.E desc[UR6][R16.64], R23 ;  /* 0x0000001710007986 */ /* 0x0003e8000c101906 */
[----:B------:R-:W2:Y:S04]  /*0b00*/  LDG.E R8, desc[UR6][R18.64] ;  /* 0x0000000612087981 */ /* 0x000ea8000c1e1900 */
[----:B------:R-:W3:Y:S01]  /*0b10*/  LDG.E R25, desc[UR6][R10.64+0x8] ;  /* 0x000008060a197981 */ /* 0x000ee2000c1e1900 */
[----:B0-----:R-:W-:-:S04]  /*0b20*/  IMAD.WIDE R14, R7, 0x4, R18 ;  /* 0x00000004070e7825 */ /* 0x001fc800078e0212 */
[----:B--2---:R-:W-:-:S04]  /*0b30*/  FMUL R27, R8, UR5 ;  /* 0x00000005081b7c20 */ /* 0x004fc80008400000 */
[----:B---3--:R-:W-:-:S04]  /*0b40*/  FFMA R25, R4, R25, -R27 ;  /* 0x0000001904197223 */ /* 0x008fc8000000081b */
[----:B------:R-:W-:-:S05]  /*0b50*/  FFMA R25, R25, UR8, R8 ;  /* 0x0000000819197c23 */ /* 0x000fca0008000008 */
[----:B------:R0:W-:Y:S04]  /*0b60*/  STG.E desc[UR6][R18.64], R25 ;  /* 0x0000001912007986 */ /* 0x0001e8000c101906 */
[----:B------:R-:W2:Y:S04]  /*0b70*/  LDG.E R8, desc[UR6][R14.64] ;  /* 0x000000060e087981 */ /* 0x000ea8000c1e1900 */
[----:B------:R-:W3:Y:S01]  /*0b80*/  LDG.E R21, desc[UR6][R10.64+0xc] ;  /* 0x00000c060a157981 */ /* 0x000ee2000c1e1900 */
[----:B-1----:R-:W-:-:S04]  /*0b90*/  IMAD.WIDE R16, R7, 0x4, R14 ;  /* 0x0000000407107825 */ /* 0x002fc800078e020e */
[----:B--2---:R-:W-:-:S04]  /*0ba0*/  FMUL R27, R8, UR5 ;  /* 0x00000005081b7c20 */ /* 0x004fc80008400000 */
[----:B---3--:R-:W-:-:S04]  /*0bb0*/  FFMA R21, R4, R21, -R27 ;  /* 0x0000001504157223 */ /* 0x008fc8000000081b */
[----:B------:R-:W-:-:S05]  /*0bc0*/  FFMA R21, R21, UR8, R8 ;  /* 0x0000000815157c23 */ /* 0x000fca0008000008 */
        /* <DEDUP_REMOVED lines=15> */
[----:B------:R-:W3:Y:S04]  /*0cc0*/  LDG.E R8, desc[UR6][R14.64] ;  /* 0x000000060e087981 */ /* 0x000ee8000c1e1900 */
[----:B------:R-:W4:Y:S01]  /*0cd0*/  LDG.E R21, desc[UR6][R10.64+0x18] ;  /* 0x000018060a157981 */ /* 0x000f22000c1e1900 */
[----:B0-----:R-:W-:-:S04]  /*0ce0*/  IMAD.WIDE R16, R7, 0x4, R14 ;  /* 0x0000000407107825 */ /* 0x001fc800078e020e */
[----:B---3--:R-:W-:-:S04]  /*0cf0*/  FMUL R27, R8, UR5 ;  /* 0x00000005081b7c20 */ /* 0x008fc80008400000 */
[----:B----4-:R-:W-:-:S04]  /*0d00*/  FFMA R21, R4, R21, -R27 ;  /* 0x0000001504157223 */ /* 0x010fc8000000081b */
[----:B------:R-:W-:-:S05]  /*0d10*/  FFMA R21, R21, UR8, R8 ;  /* 0x0000000815157c23 */ /* 0x000fca0008000008 */
[----:B------:R2:W-:Y:S04]  /*0d20*/  STG.E desc[UR6][R14.64], R21 ;  /* 0x000000150e007986 */ /* 0x0005e8000c101906 */
[----:B------:R-:W3:Y:S04]  /*0d30*/  LDG.E R8, desc[UR6][R16.64] ;  /* 0x0000000610087981 */ /* 0x000ee8000c1e1900 */
[----:B------:R-:W4:Y:S01]  /*0d40*/  LDG.E R23, desc[UR6][R10.64+0x1c] ;  /* 0x00001c060a177981 */ /* 0x000f22000c1e1900 */
[----:B------:R-:W-:Y:S01]  /*0d50*/  UIADD3 UR4, UPT, UPT, UR4, 0x8, URZ ;  /* 0x0000000804047890 */ /* 0x000fe2000fffe0ff */
[----:B---3--:R-:W-:-:S04]  /*0d60*/  FMUL R27, R8, UR5 ;  /* 0x00000005081b7c20 */ /* 0x008fc80008400000 */
[----:B----4-:R-:W-:-:S04]  /*0d70*/  FFMA R23, R4, R23, -R27 ;  /* 0x0000001704177223 */ /* 0x010fc8000000081b */
[----:B------:R-:W-:Y:S01]  /*0d80*/  FFMA R23, R23, UR8, R8 ;  /* 0x0000000817177c23 */ /* 0x000fe20008000008 */
[----:B------:R-:W-:-:S04]  /*0d90*/  LOP3.LUT R8, R6, 0x7ffffff8, RZ, 0xc0, !PT ;  /* 0x7ffffff806087812 */ /* 0x000fc800078ec0ff */
[----:B------:R2:W-:Y:S01]  /*0da0*/  STG.E desc[UR6][R16.64], R23 ;  /* 0x0000001710007986 */ /* 0x0005e2000c101906 */
[----:B------:R-:W-:-:S13]  /*0db0*/  ISETP.NE.AND P0, PT, R8, UR4, PT ;  /* 0x0000000408007c0c */ /* 0x000fda000bf05270 */
[----:B--2---:R-:W-:Y:S05]  /*0dc0*/  @P0 BRA `(.L_x_8) ;  /* 0xfffffff800fc0947 */ /* 0x004fea000383ffff */
.L_x_7:
[----:B------:R-:W-:Y:S05]  /*0dd0*/  @!P1 BRA `(.L_x_9) ;  /* 0x0000000400709947 */ /* 0x000fea0003800000 */
[----:B------:R-:W-:Y:S02]  /*0de0*/  IADD3 R10, PT, PT, R2, -0x1, RZ ;  /* 0xffffffff020a7810 */ /* 0x000fe40007ffe0ff */
[----:B------:R-:W-:Y:S02]  /*0df0*/  ISETP.NE.AND P1, PT, R3, RZ, PT ;  /* 0x000000ff0300720c */ /* 0x000fe40003f25270 */
[----:B------:R-:W-:-:S13]  /*0e00*/  ISETP.GE.U32.AND P0, PT, R10, 0x3, PT ;  /* 0x000000030a00780c */ /* 0x000fda0003f06070 */
[----:B------:R-:W-:Y:S05]  /*0e10*/  @!P0 BRA `(.L_x_10) ;  /* 0x0000000000a48947 */ /* 0x000fea0003800000 */
[----:B------:R-:W0:Y:S01]  /*0e20*/  LDC.64 R10, c[0x0][0x390] ;  /* 0x0000e400ff0a7b82 */ /* 0x000e220000000a00 */
[----:B------:R-:W-:Y:S01]  /*0e30*/  IMAD R17, R8, R7, R0 ;  /* 0x0000000708117224 */ /* 0x000fe200078e0200 */
[----:B------:R-:W-:Y:S01]  /*0e40*/  IADD3 R19, PT, PT, R9, R8, RZ ;  /* 0x0000000809137210 */ /* 0x000fe20007ffe0ff */
[----:B------:R-:W1:Y:S01]  /*0e50*/  LDCU UR4, c[0x0][0x3b4] ;  /* 0x00007680ff0477ac */ /* 0x000e620008000800 */
[----:B------:R-:W2:Y:S04]  /*0e60*/  LDCU UR5, c[0x0][0x3b8] ;  /* 0x00007700ff0577ac */ /* 0x000ea80008000800 */
[----:B------:R-:W3:Y:S01]  /*0e70*/  LDC.64 R14, c[0x0][0x388] ;  /* 0x0000e200ff0e7b82 */ /* 0x000ee20000000a00 */
[----:B0-----:R-:W-:-:S05]  /*0e80*/  IMAD.WIDE R10, R17, 0x4, R10 ;  /* 0x00000004110a7825 */ /* 0x001fca00078e020a */
[----:B------:R-:W1:Y:S01]  /*0e90*/  LDG.E R16, desc[UR6][R10.64] ;  /* 0x000000060a107981 */ /* 0x000e62000c1e1900 */
[----:B---3--:R-:W-:Y:S02]  /*0ea0*/  IMAD.WIDE.U32 R18, R19, 0x4, R14 ;  /* 0x0000000413127825 */ /* 0x008fe400078e000e */
[----:B------:R-:W0:Y:S04]  /*0eb0*/  LDC.64 R14, c[0x0][0x388] ;  /* 0x0000e200ff0e7b82 */ /* 0x000e280000000a00 */
[----:B------:R-:W3:Y:S01]  /*0ec0*/  LDG.E R19, desc[UR6][R18.64] ;  /* 0x0000000612137981 */ /* 0x000ee2000c1e1900 */
[----:B------:R-:W-:-:S04]  /*0ed0*/  IADD3 R20, P0, PT, R9, R8, RZ ;  /* 0x0000000809147210 */ /* 0x000fc80007f1e0ff */
[----:B------:R-:W-:Y:S02]  /*0ee0*/  IADD3.X R22, PT, PT, RZ, RZ, RZ, P0, !PT ;  /* 0x000000ffff167210 */ /* 0x000fe400007fe4ff */
[----:B0-----:R-:W-:-:S04]  /*0ef0*/  LEA R14, P0, R20, R14, 0x2 ;  /* 0x0000000e140e7211 */ /* 0x001fc800078010ff */
[----:B------:R-:W-:Y:S01]  /*0f00*/  LEA.HI.X R15, R20, R15, R22, 0x2, P0 ;  /* 0x0000000f140f7211 */ /* 0x000fe200000f1416 */
[----:B-1----:R-:W-:-:S04]  /*0f10*/  FMUL R17, R16, UR4 ;  /* 0x0000000410117c20 */ /* 0x002fc80008400000 */
[----:B---3--:R-:W-:-:S04]  /*0f20*/  FFMA R17, R4, R19, -R17 ;  /* 0x0000001304117223 */ /* 0x008fc80000000811 */
[----:B--2---:R-:W-:Y:S01]  /*0f30*/  FFMA R21, R17, UR5, R16 ;  /* 0x0000000511157c23 */ /* 0x004fe20008000010 */
        /* <DEDUP_REMOVED lines=18> */
[----:B------:R-:W-:Y:S01]  /*1060*/  IADD3 R8, PT, PT, R8, 0x4, RZ ;  /* 0x0000000408087810 */ /* 0x000fe20007ffe0ff */
[----:B--2---:R-:W-:-:S04]  /*1070*/  FMUL R27, R20, UR4 ;  /* 0x00000004141b7c20 */ /* 0x004fc80008400000 */
[----:B---3--:R-:W-:-:S04]  /*1080*/  FFMA R21, R4, R21, -R27 ;  /* 0x0000001504157223 */ /* 0x008fc8000000081b */
[----:B------:R-:W-:-:S05]  /*1090*/  FFMA R21, R21, UR5, R20 ;  /* 0x0000000515157c23 */ /* 0x000fca0008000014 */
[----:B------:R1:W-:Y:S02]  /*10a0*/  STG.E desc[UR6][R10.64], R21 ;  /* 0x000000150a007986 */ /* 0x0003e4000c101906 */
.L_x_10:
[----:B------:R-:W-:Y:S05]  /*10b0*/  @!P1 BRA `(.L_x_9) ;  /* 0x0000000000b89947 */ /* 0x000fea0003800000 */
[----:B------:R-:W-:Y:S02]  /*10c0*/  ISETP.NE.AND P0, PT, R3, 0x1, PT ;  /* 0x000000010300780c */ /* 0x000fe40003f05270 */
[----:B------:R-:W-:-:S04]  /*10d0*/  LOP3.LUT R6, R6, 0x1, RZ, 0xc0, !PT ;  /* 0x0000000106067812 */ /* 0x000fc800078ec0ff */
[----:B------:R-:W-:-:S07]  /*10e0*/  ISETP.NE.U32.AND P1, PT, R6, 0x1, PT ;  /* 0x000000010600780c */ /* 0x000fce0003f25070 */
[----:B------:R-:W-:Y:S06]  /*10f0*/  @!P0 BRA `(.L_x_11) ;  /* 0x00000000006c8947 */ /* 0x000fec0003800000 */
[----:B-1----:R-:W0:Y:S01]  /*1100*/  LDC.64 R10, c[0x0][0x390] ;  /* 0x0000e400ff0a7b82 */ /* 0x002e220000000a00 */
        /* <DEDUP_REMOVED lines=26> */
.L_x_11:
[----:B------:R-:W-:Y:S05]  /*12b0*/  @P1 BRA `(.L_x_9) ;  /* 0x0000000000381947 */ /* 0x000fea0003800000 */
[----:B------:R-:W2:Y:S01]  /*12c0*/  LDC.64 R14, c[0x0][0x390] ;  /* 0x0000e400ff0e7b82 */ /* 0x000ea20000000a00 */
[----:B------:R-:W-:Y:S01]  /*12d0*/  IMAD R7, R8, R7, R0 ;  /* 0x0000000708077224 */ /* 0x000fe200078e0200 */
[----:B------:R-:W-:Y:S01]  /*12e0*/  IADD3 R9, PT, PT, R9, R8, RZ ;  /* 0x0000000809097210 */ /* 0x000fe20007ffe0ff */
[----:B------:R-:W3:Y:S01]  /*12f0*/  LDCU UR4, c[0x0][0x3b4] ;  /* 0x00007680ff0477ac */ /* 0x000ee20008000800 */
[----:B------:R-:W4:Y:S04]  /*1300*/  LDCU UR5, c[0x0][0x3b8] ;  /* 0x00007700ff0577ac */ /* 0x000f280008000800 */
[----:B01----:R-:W0:Y:S01]  /*1310*/  LDC.64 R10, c[0x0][0x388] ;  /* 0x0000e200ff0a7b82 */ /* 0x003e220000000a00 */
[----:B--2---:R-:W-:-:S04]  /*1320*/  IMAD.WIDE R6, R7, 0x4, R14 ;  /* 0x0000000407067825 */ /* 0x004fc800078e020e */
[----:B0-----:R-:W-:Y:S02]  /*1330*/  IMAD.WIDE.U32 R8, R9, 0x4, R10 ;  /* 0x0000000409087825 */ /* 0x001fe400078e000a */
[----:B------:R-:W3:Y:S04]  /*1340*/  LDG.E R10, desc[UR6][R6.64] ;  /* 0x00000006060a7981 */ /* 0x000ee8000c1e1900 */
[----:B------:R-:W2:Y:S01]  /*1350*/  LDG.E R9, desc[UR6][R8.64] ;  /* 0x0000000608097981 */ /* 0x000ea2000c1e1900 */
[----:B---3--:R-:W-:-:S04]  /*1360*/  FMUL R11, R10, UR4 ;  /* 0x000000040a0b7c20 */ /* 0x008fc80008400000 */
[----:B--2---:R-:W-:-:S04]  /*1370*/  FFMA R11, R4, R9, -R11 ;  /* 0x00000009040b7223 */ /* 0x004fc8000000080b */
[----:B----4-:R-:W-:-:S05]  /*1380*/  FFMA R11, R11, UR5, R10 ;  /* 0x000000050b0b7c23 */ /* 0x010fca000800000a */
[----:B------:R2:W-:Y:S02]  /*1390*/  STG.E desc[UR6][R6.64], R11 ;  /* 0x0000000b06007986 */ /* 0x0005e4000c101906 */
.L_x_9:
[----:B--2---:R-:W2:Y:S01]  /*13a0*/  LDG.E R7, desc[UR6][R12.64] ;  /* 0x000000060c077981 */ /* 0x004ea2000c1e1900 */
[----:B------:R-:W2:Y:S01]  /*13b0*/  LDCU UR4, c[0x0][0x3b4] ;  /* 0x00007680ff0477ac */ /* 0x000ea20008000800 */
[----:B------:R-:W3:Y:S01]  /*13c0*/  LDCU UR5, c[0x0][0x3b8] ;  /* 0x00007700ff0577ac */ /* 0x000ee20008000800 */
[----:B--2---:R-:W-:-:S04]  /*13d0*/  FFMA R4, -R7, UR4, R4 ;  /* 0x0000000407047c23 */ /* 0x004fc80008000104 */
[----:B---3--:R-:W-:-:S05]  /*13e0*/  FFMA R7, R4, UR5, R7 ;  /* 0x0000000504077c23 */ /* 0x008fca0008000007 */
[----:B------:R2:W-:Y:S02]  /*13f0*/  STG.E desc[UR6][R12.64], R7 ;  /* 0x000000070c007986 */ /* 0x0005e4000c101906 */
.L_x_2:
[----:B------:R-:W-:Y:S05]  /*1400*/  BSYNC.RECONVERGENT B0 ;  /* 0x0000000000007941 */ /* 0x000fea0003800200 */
.L_x_1:
[----:B------:R-:W3:Y:S01]  /*1410*/  LDCU UR4, c[0x0][0x3a8] ;  /* 0x00007500ff0477ac */ /* 0x000ee20008000800 */
[----:B------:R-:W-:-:S04]  /*1420*/  IADD3 R5, PT, PT, R5, 0x1, RZ ;  /* 0x0000000105057810 */ /* 0x000fc80007ffe0ff */
[----:B---3--:R-:W-:-:S13]  /*1430*/  ISETP.NE.AND P0, PT, R5, UR4, PT ;  /* 0x0000000405007c0c */ /* 0x008fda000bf05270 */
[----:B------:R-:W-:Y:S05]  /*1440*/  @!P0 EXIT ;  /* 0x000000000000894d */ /* 0x000fea0003800000 */
[----:B------:R-:W-:Y:S05]  /*1450*/  BRA `(.L_x_12) ;  /* 0xffffffec00307947 */ /* 0x000fea000383ffff */
.L_x_0:
[C---:B------:R-:W-:Y:S02]  /*1460*/  ISETP.GE.U32.AND P1, PT, R4.reuse, 0x4, PT ;  /* 0x000000040400780c */ /* 0x040fe40003f26070 */
[----:B------:R-:W-:Y:S02]  /*1470*/  LOP3.LUT R14, R4, 0x3, RZ, 0xc0, !PT ;  /* 0x00000003040e7812 */ /* 0x000fe400078ec0ff */
[----:B------:R-:W-:Y:S02]  /*1480*/  MOV R3, RZ ;  /* 0x000000ff00037202 */ /* 0x000fe40000000f00 */
[----:B------:R-:W-:-:S07]  /*1490*/  ISETP.NE.AND P0, PT, R14, RZ, PT ;  /* 0x000000ff0e00720c */ /* 0x000fce0003f05270 */
[----:B------:R-:W-:Y:S06]  /*14a0*/  @!P1 BRA `(.L_x_13) ;  /* 0x0000000000e89947 */ /* 0x000fec0003800000 */
[----:B------:R-:W-:Y:S01]  /*14b0*/  HFMA2 R2, -RZ, RZ, 0, 0 ;  /* 0x00000000ff027431 */ /* 0x000fe200000001ff */
[----:B------:R-:W-:-:S07]  /*14c0*/  LOP3.LUT R3, R4, 0x7ffffffc, RZ, 0xc0, !PT ;  /* 0x7ffffffc04037812 */ /* 0x000fce00078ec0ff */
.L_x_14:
[----:B------:R-:W0:Y:S08]  /*14d0*/  LDC R9, c[0x0][0x3ac] ;  /* 0x0000eb00ff097b82 */ /* 0x000e300000000800 */
[----:B------:R-:W1:Y:S01]  /*14e0*/  LDC.64 R6, c[0x0][0x380] ;  /* 0x0000e000ff067b82 */ /* 0x000e620000000a00 */
[----:B0-----:R-:W-:-:S04]  /*14f0*/  IMAD R5, R2, R9, R0 ;  /* 0x0000000902057224 */ /* 0x001fc800078e0200 */
[----:B-1----:R-:W-:-:S03]  /*1500*/  IMAD.WIDE R6, R5, 0x4, R6 ;  /* 0x0000000405067825 */ /* 0x002fc600078e0206 */
[----:B------:R-:W0:Y:S02]  /*1510*/  LDC.64 R4, c[0x0][0x398] ;  /* 0x0000e600ff047b82 */ /* 0x000e240000000a00 */
[----:B------:R-:W2:Y:S01]  /*1520*/  LDG.E R15, desc[UR6][R6.64] ;  /* 0x00000006060f7981 */ /* 0x000ea2000c1e1900 */
[----:B0-----:R-:W-:Y:S01]  /*1530*/  IMAD.WIDE.U32 R4, R2, 0x4, R4 ;  /* 0x0000000402047825 */ /* 0x001fe200078e0004 */
[----:B--2---:R-:W-:-:S13]  /*1540*/  FSETP.GT.AND P1, PT, R15, RZ, PT ;  /* 0x000000ff0f00720b */ /* 0x004fda0003f24000 */
[----:B------:R-:W2:Y:S01]  /*1550*/  @P1 LDG.E R11, desc[UR6][R12.64] ;  /* 0x000000060c0b1981 */ /* 0x000ea2000c1e1900 */
[----:B------:R-:W0:Y:S03]  /*1560*/  @P1 LDC R10, c[0x0][0x3b4] ;  /* 0x0000ed00ff0a1b82 */ /* 0x000e260000000800 */
[----:B------:R-:W2:Y:S01]  /*1570*/  @P1 LDG.E R8, desc[UR6][R4.64] ;  /* 0x0000000604081981 */ /* 0x000ea2000c1e1900 */
[----:B------:R-:W-:-:S04]  /*1580*/  IMAD.WIDE R6, R9, 0x4, R6 ;  /* 0x0000000409067825 */ /* 0x000fc800078e0206 */
[----:B------:R-:W1:Y:S01]  /*1590*/  @P1 LDC R16, c[0x0][0x3b8] ;  /* 0x0000ee00ff101b82 */ /* 0x000e620000000800 */
[----:B--2---:R-:W-:-:S04]  /*15a0*/  @P1 FADD R8, R8, R11 ;  /* 0x0000000b08081221 */ /* 0x004fc80000000000 */
[----:B------:R-:W-:-:S04]  /*15b0*/  @P1 FADD R8, R15, -R8 ;  /* 0x800000080f081221 */ /* 0x000fc80000000000 */
[----:B0-----:R-:W-:-:S04]  /*15c0*/  @P1 FFMA R8, -R11, R10, R8 ;  /* 0x0000000a0b081223 */ /* 0x001fc80000000108 */
[----:B-1----:R-:W-:-:S05]  /*15d0*/  @P1 FFMA R11, R8, R16, R11 ;  /* 0x00000010080b1223 */ /* 0x002fca000000000b */
[----:B------:R0:W-:Y:S04]  /*15e0*/  @P1 STG.E desc[UR6][R12.64], R11 ;  /* 0x0000000b0c001986 */ /* 0x0001e8000c101906 */
[----:B------:R-:W2:Y:S02]  /*15f0*/  LDG.E R17, desc[UR6][R6.64] ;  /* 0x0000000606117981 */ /* 0x000ea4000c1e1900 */
[----:B--2---:R-:W-:-:S13]  /*1600*/  FSETP.GT.AND P1, PT, R17, RZ, PT ;  /* 0x000000ff1100720b */ /* 0x004fda0003f24000 */
[----:B------:R-:W2:Y:S01]  /*1610*/  @P1 LDG.E R8, desc[UR6][R4.64+0x4] ;  /* 0x0000040604081981 */ /* 0x000ea2000c1e1900 */
[----:B------:R-:W1:Y:S03]  /*1620*/  @P1 LDC R19, c[0x0][0x3b4] ;  /* 0x0000ed00ff131b82 */ /* 0x000e660000000800 */
[----:B------:R-:W2:Y:S05]  /*1630*/  @P1 LDG.E R15, desc[UR6][R12.64] ;  /* 0x000000060c0f1981 */ /* 0x000eaa000c1e1900 */
[----:B------:R-:W3:Y:S01]  /*1640*/  @P1 LDC R10, c[0x0][0x3b8] ;  /* 0x0000ee00ff0a1b82 */ /* 0x000ee20000000800 */
[----:B--2---:R-:W-:-:S04]  /*1650*/  @P1 FADD R8, R8, R15 ;  /* 0x0000000f08081221 */ /* 0x004fc80000000000 */
[----:B------:R-:W-:-:S04]  /*1660*/  @P1 FADD R8, R17, -R8 ;  /* 0x8000000811081221 */ /* 0x000fc80000000000 */
[----:B-1----:R-:W-:-:S04]  /*1670*/  @P1 FFMA R8, R19, -R15, R8 ;  /* 0x8000000f13081223 */ /* 0x002fc80000000008 */
[----:B---3--:R-:W-:Y:S01]  /*1680*/  @P1 FFMA R15, R8, R10, R15 ;  /* 0x0000000a080f1223 */ /* 0x008fe2000000000f */
[----:B0-----:R-:W-:-:S04]  /*1690*/  IMAD.WIDE R10, R9, 0x4, R6 ;  /* 0x00000004090a7825 */ /* 0x001fc800078e0206 */
        /* <DEDUP_REMOVED lines=11> */
[----:B------:R-:W-:-:S04]  /*1750*/  IMAD.WIDE R6, R9, 0x4, R10 ;  /* 0x0000000409067825 */ /* 0x000fc800078e020a */
[----:B------:R0:W-:Y:S04]  /*1760*/  @P1 STG.E desc[UR6][R12.64], R17 ;  /* 0x000000110c001986 */ /* 0x0001e8000c101906 */
[----:B------:R-:W2:Y:S02]  /*1770*/  LDG.E R7, desc[UR6][R6.64] ;  /* 0x0000000606077981 */ /* 0x000ea4000c1e1900 */
[----:B--2---:R-:W-:-:S13]  /*1780*/  FSETP.GT.AND P1, PT, R7, RZ, PT ;  /* 0x000000ff0700720b */ /* 0x004fda0003f24000 */
[----:B------:R-:W2:Y:S01]  /*1790*/  @P1 LDG.E R4, desc[UR6][R4.64+0xc] ;  /* 0x00000c0604041981 */ /* 0x000ea2000c1e1900 */
[----:B------:R-:W1:Y:S03]  /*17a0*/  @P1 LDC R11, c[0x0][0x3b4] ;  /* 0x0000ed00ff0b1b82 */ /* 0x000e660000000800 */
[----:B------:R-:W2:Y:S01]  /*17b0*/  @P1 LDG.E R9, desc[UR6][R12.64] ;  /* 0x000000060c091981 */ /* 0x000ea2000c1e1900 */
[----:B------:R-:W-:-:S04]  /*17c0*/  IADD3 R2, PT, PT, R2, 0x4, RZ ;  /* 0x0000000402027810 */ /* 0x000fc80007ffe0ff */
[----:B------:R-:W3:Y:S01]  /*17d0*/  @P1 LDC R10, c[0x0][0x3b8] ;  /* 0x0000ee00ff0a1b82 */ /* 0x000ee20000000800 */
[----:B--2---:R-:W-:-:S04]  /*17e0*/  @P1 FADD R8, R4, R9 ;  /* 0x0000000904081221 */ /* 0x004fc80000000000 */
[----:B------:R-:W-:-:S04]  /*17f0*/  @P1 FADD R8, R7, -R8 ;  /* 0x8000000807081221 */ /* 0x000fc80000000000 */
[----:B-1----:R-:W-:-:S04]  /*1800*/  @P1 FFMA R8, R11, -R9, R8 ;  /* 0x800000090b081223 */ /* 0x002fc80000000008 */
[----:B---3--:R-:W-:-:S05]  /*1810*/  @P1 FFMA R9, R8, R10, R9 ;  /* 0x0000000a08091223 */ /* 0x008fca0000000009 */
[----:B------:R0:W-:Y:S01]  /*1820*/  @P1 STG.E desc[UR6][R12.64], R9 ;  /* 0x000000090c001986 */ /* 0x0001e2000c101906 */
[----:B------:R-:W-:-:S13]  /*1830*/  ISETP.NE.AND P1, PT, R2, R3, PT ;  /* 0x000000030200720c */ /* 0x000fda0003f25270 */
[----:B0-----:R-:W-:Y:S05]  /*1840*/  @P1 BRA `(.L_x_14) ;  /* 0xfffffffc00201947 */ /* 0x001fea000383ffff */
.L_x_13:
[----:B------:R-:W-:Y:S05]  /*1850*/  @!P0 EXIT ;  /* 0x000000000000894d */ /* 0x000fea0003800000 */
[----:B------:R-:W0:Y:S01]  /*1860*/  LDC.64 R4, c[0x0][0x380] ;  /* 0x0000e000ff047b82 */ /* 0x000e220000000a00 */
[----:B------:R-:W1:Y:S01]  /*1870*/  LDCU UR5, c[0x0][0x3ac] ;  /* 0x00007580ff0577ac */ /* 0x000e620008000800 */
[----:B------:R-:W-:-:S05]  /*1880*/  UMOV UR4, URZ ;  /* 0x000000ff00047c82 */ /* 0x000fca0008000000 */
.L_x_15:
[----:B-1----:R-:W-:-:S04]  /*1890*/  IMAD R7, R3, UR5, R0 ;  /* 0x0000000503077c24 */ /* 0x002fc8000f8e0200 */
[----:B0-----:R-:W-:-:S06]  /*18a0*/  IMAD.WIDE R6, R7, 0x4, R4 ;  /* 0x0000000407067825 */ /* 0x001fcc00078e0204 */
[----:B------:R-:W2:Y:S02]  /*18b0*/  LDG.E R7, desc[UR6][R6.64] ;  /* 0x0000000606077981 */ /* 0x000ea4000c1e1900 */
[----:B--2---:R-:W-:-:S13]  /*18c0*/  FSETP.GT.AND P0, PT, R7, RZ, PT ;  /* 0x000000ff0700720b */ /* 0x004fda0003f04000 */
[----:B------:R-:W0:Y:S01]  /*18d0*/  @P0 LDC.64 R8, c[0x0][0x398] ;  /* 0x0000e600ff080b82 */ /* 0x000e220000000a00 */
[----:B------:R-:W2:Y:S07]  /*18e0*/  @P0 LDG.E R11, desc[UR6][R12.64] ;  /* 0x000000060c0b0981 */ /* 0x000eae000c1e1900 */
[----:B------:R-:W1:Y:S08]  /*18f0*/  @P0 LDC R10, c[0x0][0x3b4] ;  /* 0x0000ed00ff0a0b82 */ /* 0x000e700000000800 */
[----:B------:R-:W3:Y:S01]  /*1900*/  @P0 LDC R15, c[0x0][0x3b8] ;  /* 0x0000ee00ff0f0b82 */ /* 0x000ee20000000800 */
[----:B0-----:R-:W-:-:S06]  /*1910*/  @P0 IMAD.WIDE.U32 R8, R3, 0x4, R8 ;  /* 0x0000000403080825 */ /* 0x001fcc00078e0008 */
[----:B------:R-:W2:Y:S01]  /*1920*/  @P0 LDG.E R8, desc[UR6][R8.64] ;  /* 0x0000000608080981 */ /* 0x000ea2000c1e1900 */
[----:B------:R-:W-:Y:S01]  /*1930*/  UIADD3 UR4, UPT, UPT, UR4, 0x1, URZ ;  /* 0x0000000104047890 */ /* 0x000fe2000fffe0ff */
[----:B------:R-:W-:Y:S01]  /*1940*/  IADD3 R3, PT, PT, R3, 0x1, RZ ;  /* 0x0000000103037810 */ /* 0x000fe20007ffe0ff */
[----:B--2---:R-:W-:-:S04]  /*1950*/  @P0 FADD R2, R8, R11 ;  /* 0x0000000b08020221 */ /* 0x004fc80000000000 */
[----:B------:R-:W-:-:S04]  /*1960*/  @P0 FADD R2, R7, -R2 ;  /* 0x8000000207020221 */ /* 0x000fc80000000000 */
[----:B-1----:R-:W-:-:S04]  /*1970*/  @P0 FFMA R2, -R11, R10, R2 ;  /* 0x0000000a0b020223 */ /* 0x002fc80000000102 */
[----:B---3--:R-:W-:-:S05]  /*1980*/  @P0 FFMA R11, R2, R15, R11 ;  /* 0x0000000f020b0223 */ /* 0x008fca000000000b */
[----:B------:R2:W-:Y:S01]  /*1990*/  @P0 STG.E desc[UR6][R12.64], R11 ;  /* 0x0000000b0c000986 */ /* 0x0005e2000c101906 */
[----:B------:R-:W-:-:S13]  /*19a0*/  ISETP.NE.AND P0, PT, R14, UR4, PT ;  /* 0x000000040e007c0c */ /* 0x000fda000bf05270 */
[----:B--2---:R-:W-:Y:S05]  /*19b0*/  @P0 BRA `(.L_x_15) ;  /* 0xfffffffc00b40947 */ /* 0x004fea000383ffff */
[----:B------:R-:W-:Y:S05]  /*19c0*/  EXIT ;  /* 0x000000000000794d */ /* 0x000fea0003800000 */
.L_x_16:
[----:B------:R-:W-:-:S00]  /*19d0*/  BRA `(.L_x_16) ;  /* 0xfffffffc00fc7947 */ /* 0x000fc0000383ffff */
[----:B------:R-:W-:-:S00]  /*19e0*/  NOP ;  /* 0x0000000000007918 */ /* 0x000fc00000000000 */
        /* <DEDUP_REMOVED lines=9> */
.L_x_36:


//--------------------- .text._Z19update_user_factorsPfS_S_S_S_iiiff --------------------------
	.section	.text._Z19update_user_factorsPfS_S_S_S_iiiff,"ax",@progbits
	.align	128
        .global         _Z19update_user_factorsPfS_S_S_S_iiiff
        .type           _Z19update_user_factorsPfS_S_S_S_iiiff,@function
        .size           _Z19update_user_factorsPfS_S_S_S_iiiff,(.L_x_37 - _Z19update_user_factorsPfS_S_S_S_iiiff)
        .other          _Z19update_user_factorsPfS_S_S_S_iiiff,@"STO_CUDA_ENTRY STV_DEFAULT"
_Z19update_user_factorsPfS_S_S_S_iiiff:
.text._Z19update_user_factorsPfS_S_S_S_iiiff:
[----:B------:R-:W-:Y:S01]  /*0000*/  LDC R1, c[0x0][0x37c] ;  /* 0x0000df00ff017b82 */ /* 0x000fe20000000800 */
[----:B------:R-:W0:Y:S07]  /*0010*/  S2R R3, SR_TID.X ;  /* 0x0000000000037919 */ /* 0x000e2e0000002100 */
[----:B------:R-:W0:Y:S01]  /*0020*/  S2UR UR4, SR_CTAID.X ;  /* 0x00000000000479c3 */ /* 0x000e220000002500 */
[----:B------:R-:W1:Y:S07]  /*0030*/  LDCU.64 UR6, c[0x0][0x3a8] ;  /* 0x00007500ff0677ac */ /* 0x000e6e0008000a00 */
[----:B------:R-:W0:Y:S01]  /*0040*/  LDC R16, c[0x0][0x360] ;  /* 0x0000d800ff107b82 */ /* 0x000e220000000800 */
[----:B-1----:R-:W-:-:S06]  /*0050*/  UISETP.GE.AND UP0, UPT, UR7, 0x1, UPT ;  /* 0x000000010700788c */ /* 0x002fcc000bf06270 */
[----:B------:R-:W-:Y:S01]  /*0060*/  PLOP3.LUT P0, PT, PT, PT, UP0, 0x80, 0x8 ;  /* 0x000000000008781c */ /* 0x000fe20003f0f008 */
[----:B0-----:R-:W-:-:S05]  /*0070*/  IMAD R16, R16, UR4, R3 ;  /* 0x0000000410107c24 */ /* 0x001fca000f8e0203 */
[----:B------:R-:W-:-:S13]  /*0080*/  ISETP.GE.OR P0, PT, R16, UR6, !P0 ;  /* 0x0000000610007c0c */ /* 0x000fda000c706670 */
[----:B------:R-:W-:Y:S05]  /*0090*/  @P0 EXIT ;  /* 0x000000000000094d */ /* 0x000fea0003800000 */
[----:B------:R-:W0:Y:S01]  /*00a0*/  LDCU UR4, c[0x0][0x3b0] ;  /* 0x00007600ff0477ac */ /* 0x000e220008000800 */
[----:B------:R-:W1:Y:S01]  /*00b0*/  LDC.64 R2, c[0x0][0x398] ;  /* 0x0000e600ff027b82 */ /* 0x000e620000000a00 */
[----:B------:R-:W2:Y:S01]  /*00c0*/  LDCU.64 UR14, c[0x0][0x358] ;  /* 0x00006b00ff0e77ac */ /* 0x000ea20008000a00 */
[----:B0-----:R-:W-:Y:S01]  /*00d0*/  UISETP.GE.AND UP0, UPT, UR4, 0x1, UPT ;  /* 0x000000010400788c */ /* 0x001fe2000bf06270 */
[----:B-1----:R-:W-:-:S08]  /*00e0*/  IMAD.WIDE R2, R16, 0x4, R2 ;  /* 0x0000000410027825 */ /* 0x002fd000078e0202 */
[----:B--2---:R-:W-:Y:S05]  /*00f0*/  BRA.U !UP0, `(.L_x_17) ;  /* 0x0000001908087547 */ /* 0x004fea000b800000 */
[----:B------:R-:W-:Y:S02]  /*0100*/  ULOP3.LUT UR6, UR4, 0x7ffffff8, URZ, 0xc0, !UPT ;  /* 0x7ffffff804067892 */ /* 0x000fe4000f8ec0ff */
[----:B------:R-:W-:Y:S01]  /*0110*/  IMAD R0, R16, UR4, RZ ;  /* 0x0000000410007c24 */ /* 0x000fe2000f8e02ff */
[----:B------:R-:W-:Y:S02]  /*0120*/  ULOP3.LUT UR17, UR4, 0x1, URZ, 0xc0, !UPT ;  /* 0x0000000104117892 */ /* 0x000fe4000f8ec0ff */
[----:B------:R-:W-:Y:S01]  /*0130*/  USHF.L.U32 UR7, UR7, 0x3, URZ ;  /* 0x0000000307077899 */ /* 0x000fe200080006ff */
[----:B------:R-:W-:-:S11]  /*0140*/  UMOV UR4, URZ ;  /* 0x000000ff00047c82 */ /* 0x000fd60008000000 */
.L_x_29:
[----:B0-----:R-:W0:Y:S01]  /*0150*/  LDCU UR16, c[0x0][0x3ac] ;  /* 0x00007580ff1077ac */ /* 0x001e220008000800 */
[----:B------:R-:W1:Y:S01]  /*0160*/  LDC.64 R4, c[0x0][0x380] ;  /* 0x0000e000ff047b82 */ /* 0x000e620000000a00 */
[----:B0-----:R-:W-:-:S05]  /*0170*/  MOV R7, UR16 ;  /* 0x0000001000077c02 */ /* 0x001fca0008000f00 */
[----:B------:R-:W-:-:S04]  /*0180*/  IMAD R7, R16, R7, UR4 ;  /* 0x0000000410077e24 */ /* 0x000fc8000f8e0207 */
[----:B-1----:R-:W-:-:S05]  /*0190*/  IMAD.WIDE R4, R7, 0x4, R4 ;  /* 0x0000000407047825 */ /* 0x002fca00078e0204 */
[----:B------:R-:W2:Y:S01]  /*01a0*/  LDG.E R17, desc[UR14][R4.64] ;  /* 0x0000000e04117981 */ /* 0x000ea2000c1e1900 */
[----:B------:R-:W-:Y:S01]  /*01b0*/  BSSY.RECONVERGENT B0, `(.L_x_18) ;  /* 0x0000170000007945 */ /* 0x000fe20003800200 */
[----:B--2---:R-:W-:-:S13]  /*01c0*/  FSETP.GT.AND P0, PT, R17, RZ, PT ;  /* 0x000000ff1100720b */ /* 0x004fda0003f04000 */
[----:B------:R-:W-:Y:S05]  /*01d0*/  @!P0 BRA `(.L_x_19) ;  /* 0x0000001400b48947 */ /* 0x000fea0003800000 */
[----:B------:R-:W0:Y:S01]  /*01e0*/  LDCU.64 UR8, c[0x0][0x3a0] ;  /* 0x00007400ff0877ac */ /* 0x000e220008000a00 */
[----:B------:R-:W2:Y:S01]  /*01f0*/  LDG.E R20, desc[UR14][R2.64] ;  /* 0x0000000e02147981 */ /* 0x000ea2000c1e1900 */
[----:B------:R-:W1:Y:S01]  /*0200*/  LDCU UR5, c[0x0][0x3b0] ;  /* 0x00007600ff0577ac */ /* 0x000e620008000800 */
[----:B0-----:R-:W-:-:S06]  /*0210*/  UIMAD.WIDE.U32 UR8, UR4, 0x4, UR8 ;  /* 0x00000004040878a5 */ /* 0x001fcc000f8e0008 */
[----:B------:R-:W-:Y:S02]  /*0220*/  MOV R5, UR9 ;  /* 0x0000000900057c02 */ /* 0x000fe40008000f00 */
[----:B------:R-:W-:-:S05]  /*0230*/  MOV R4, UR8 ;  /* 0x0000000800047c02 */ /* 0x000fca0008000f00 */
[----:B------:R-:W2:Y:S01]  /*0240*/  LDG.E R5, desc[UR14][R4.64] ;  /* 0x0000000e04057981 */ /* 0x000ea2000c1e1900 */
[----:B-1----:R-:W-:-:S03]  /*0250*/  UISETP.GE.U32.AND UP0, UPT, UR5, 0x8, UPT ;  /* 0x000000080500788c */ /* 0x002fc6000bf06070 */
[----:B------:R-:W-:Y:S01]  /*0260*/  UMOV UR5, URZ ;  /* 0x000000ff00057c82 */ /* 0x000fe20008000000 */
[----:B--2---:R-:W-:-:S05]  /*0270*/  FADD R20, R20, R5 ;  /* 0x0000000514147221 */ /* 0x004fca0000000000 */
[----:B------:R-:W-:Y:S05]  /*0280*/  BRA.U !UP0, `(.L_x_20) ;  /* 0x0000000508247547 */ /* 0x000fea000b800000 */
[----:B------:R-:W0:Y:S01]  /*0290*/  LDCU.64 UR26, c[0x0][0x390] ;  /* 0x00007200ff1a77ac */ /* 0x000e220008000a00 */
[----:B------:R-:W-:Y:S01]  /*02a0*/  MOV R18, R0 ;  /* 0x0000000000127202 */ /* 0x000fe20000000f00 */
[----:B------:R-:W-:Y:S02]  /*02b0*/  UIADD3 UR20, UPT, UPT, -UR6, URZ, URZ ;  /* 0x000000ff06147290 */ /* 0x000fe4000fffe1ff */
[----:B------:R-:W-:Y:S02]  /*02c0*/  UIADD3 UR5, UPT, UPT, UR4, UR16, URZ ;  /* 0x0000001004057290 */ /* 0x000fe4000fffe0ff */
[----:B------:R-:W-:Y:S02]  /*02d0*/  ULEA UR8, UR16, UR4, 0x1 ;  /* 0x0000000410087291 */ /* 0x000fe4000f8e08ff */
[----:B------:R-:W-:Y:S02]  /*02e0*/  UIMAD UR9, UR16, 0x3, UR4 ;  /* 0x00000003100978a4 */ /* 0x000fe4000f8e0204 */
[----:B------:R-:W-:-:S02]  /*02f0*/  ULEA UR10, UR16, UR4, 0x2 ;  /* 0x00000004100a7291 */ /* 0x000fc4000f8e10ff */
[----:B------:R-:W-:Y:S02]  /*0300*/  UIMAD UR11, UR16, 0x5, UR4 ;  /* 0x00000005100b78a4 */ /* 0x000fe4000f8e0204 */
[----:B------:R-:W-:Y:S02]  /*0310*/  UIMAD UR12, UR16, 0x6, UR4 ;  /* 0x00000006100c78a4 */ /* 0x000fe4000f8e0204 */
[----:B------:R-:W-:Y:S02]  /*0320*/  UIMAD UR13, UR16, 0x7, UR4 ;  /* 0x00000007100d78a4 */ /* 0x000fe4000f8e0204 */
[----:B0-----:R-:W-:-:S12]  /*0330*/  UIMAD.WIDE.U32 UR18, UR4, 0x4, UR26 ;  /* 0x00000004041278a5 */ /* 0x001fd8000f8e001a */
.L_x_21:
[----:B------:R-:W0:Y:S01]  /*0340*/  LDC.64 R4, c[0x0][0x388] ;  /* 0x0000e200ff047b82 */ /* 0x000e220000000a00 */
[----:B------:R-:W-:Y:S01]  /*0350*/  UIMAD.WIDE.U32 UR22, UR5, 0x4, UR26 ;  /* 0x00000004051678a5 */ /* 0x000fe2000f8e001a */
[----:B------:R-:W-:Y:S01]  /*0360*/  MOV R6, UR18 ;  /* 0x0000001200067c02 */ /* 0x000fe20008000f00 */
[----:B------:R-:W-:Y:S01]  /*0370*/  UIMAD.WIDE.U32 UR24, UR8, 0x4, UR26 ;  /* 0x00000004081878a5 */ /* 0x000fe2000f8e001a */
[----:B------:R-:W-:-:S03]  /*0380*/  MOV R7, UR19 ;  /* 0x0000001300077c02 */ /* 0x000fc60008000f00 */
[----:B------:R-:W-:Y:S02]  /*0390*/  MOV R12, UR22 ;  /* 0x00000016000c7c02 */ /* 0x000fe40008000f00 */
[----:B------:R-:W-:Y:S01]  /*03a0*/  MOV R13, UR23 ;  /* 0x00000017000d7c02 */ /* 0x000fe20008000f00 */
[----:B------:R-:W2:Y:S01]  /*03b0*/  LDG.E R19, desc[UR14][R6.64] ;  /* 0x0000000e06137981 */ /* 0x000ea2000c1e1900 */
[----:B------:R-:W-:Y:S01]  /*03c0*/  UIMAD.WIDE.U32 UR22, UR9, 0x4, UR26 ;  /* 0x00000004091678a5 */ /* 0x000fe2000f8e001a */
[----:B------:R-:W-:Y:S02]  /*03d0*/  MOV R14, UR24 ;  /* 0x00000018000e7c02 */ /* 0x000fe40008000f00 */
[----:B------:R-:W-:Y:S01]  /*03e0*/  MOV R15, UR25 ;  /* 0x00000019000f7c02 */ /* 0x000fe20008000f00 */
[----:B------:R-:W-:Y:S01]  /*03f0*/  UIMAD.WIDE.U32 UR24, UR10, 0x4, UR26 ;  /* 0x000000040a1878a5 */ /* 0x000fe2000f8e001a */
[----:B------:R1:W3:Y:S01]  /*0400*/  LDG.E R24, desc[UR14][R12.64] ;  /* 0x0000000e0c187981 */ /* 0x0002e2000c1e1900 */
[----:B0-----:R-:W-:Y:S01]  /*0410*/  IMAD.WIDE R4, R18, 0x4, R4 ;  /* 0x0000000412047825 */ /* 0x001fe200078e0204 */
[----:B------:R-:W-:-:S02]  /*0420*/  MOV R9, UR23 ;  /* 0x0000001700097c02 */ /* 0x000fc40008000f00 */
[----:B------:R0:W4:Y:S04]  /*0430*/  LDG.E R22, desc[UR14][R14.64] ;  /* 0x0000000e0e167981 */ /* 0x000128000c1e1900 */
[----:B------:R-:W2:Y:S01]  /*0440*/  LDG.E R25, desc[UR14][R4.64] ;  /* 0x0000000e04197981 */ /* 0x000ea2000c1e1900 */
[----:B------:R-:W-:-:S03]  /*0450*/  MOV R8, UR22 ;  /* 0x0000001600087c02 */ /* 0x000fc60008000f00 */
[----:B------:R-:W3:Y:S01]  /*0460*/  LDG.E R23, desc[UR14][R4.64+0x4] ;  /* 0x0000040e04177981 */ /* 0x000ee2000c1e1900 */
[----:B------:R-:W-:Y:S01]  /*0470*/  UIMAD.WIDE.U32 UR22, UR11, 0x4, UR26 ;  /* 0x000000040b1678a5 */ /* 0x000fe2000f8e001a */
[----:B------:R-:W-:Y:S02]  /*0480*/  MOV R10, UR24 ;  /* 0x00000018000a7c02 */ /* 0x000fe40008000f00 */
[----:B------:R-:W4:Y:S01]  /*0490*/  LDG.E R21, desc[UR14][R4.64+0x8] ;  /* 0x0000080e04157981 */ /* 0x000f22000c1e1900 */
[----:B------:R-:W-:Y:S01]  /*04a0*/  MOV R11, UR25 ;  /* 0x00000019000b7c02 */ /* 0x000fe20008000f00 */
[----:B------:R-:W-:Y:S02]  /*04b0*/  UIMAD.WIDE.U32 UR24, UR12, 0x4, UR26 ;  /* 0x000000040c1878a5 */ /* 0x000fe4000f8e001a */
[----:B------:R-:W5:Y:S01]  /*04c0*/  LDG.E R9, desc[UR14][R8.64] ;  /* 0x0000000e08097981 */ /* 0x000f62000c1e1900 */
[----:B-1----:R-:W-:-:S03]  /*04d0*/  MOV R13, UR23 ;  /* 0x00000017000d7c02 */ /* 0x002fc60008000f00 */
[----:B------:R-:W5:Y:S01]  /*04e0*/  LDG.E R26, desc[UR14][R4.64+0xc] ;  /* 0x00000c0e041a7981 */ /* 0x000f62000c1e1900 */
[----:B------:R-:W-:Y:S01]  /*04f0*/  MOV R12, UR22 ;  /* 0x00000016000c7c02 */ /* 0x000fe20008000f00 */
[----:B------:R-:W-:Y:S02]  /*0500*/  UIMAD.WIDE.U32 UR22, UR13, 0x4, UR26 ;  /* 0x000000040d1678a5 */ /* 0x000fe4000f8e001a */
[----:B------:R-:W5:Y:S01]  /*0510*/  LDG.E R10, desc[UR14][R10.64] ;  /* 0x0000000e0a0a7981 */ /* 0x000f62000c1e1900 */
[----:B------:R-:W-:-:S03]  /*0520*/  MOV R7, UR25 ;  /* 0x0000001900077c02 */ /* 0x000fc60008000f00 */
[----:B------:R-:W5:Y:S01]  /*0530*/  LDG.E R27, desc[UR14][R4.64+0x10] ;  /* 0x0000100e041b7981 */ /* 0x000f62000c1e1900 */
[----:B------:R-:W-:-:S03]  /*0540*/  MOV R6, UR24 ;  /* 0x0000001800067c02 */ /* 0x000fc60008000f00 */
[----:B------:R-:W5:Y:S01]  /*0550*/  LDG.E R13, desc[UR14][R12.64] ;  /* 0x0000000e0c0d7981 */ /* 0x000f62000c1e1900 */
[----:B0-----:R-:W-:-:S03]  /*0560*/  MOV R14, UR22 ;  /* 0x00000016000e7c02 */ /* 0x001fc60008000f00 */
[----:B------:R-:W5:Y:S01]  /*0570*/  LDG.E R28, desc[UR14][R4.64+0x14] ;  /* 0x0000140e041c7981 */ /* 0x000f62000c1e1900 */
[----:B------:R-:W-:-:S03]  /*0580*/  MOV R15, UR23 ;  /* 0x00000017000f7c02 */ /* 0x000fc60008000f00 */
[----:B------:R-:W5:Y:S04]  /*0590*/  LDG.E R7, desc[UR14][R6.64] ;  /* 0x0000000e06077981 */ /* 0x000f68000c1e1900 */
[----:B------:R-:W5:Y:S04]  /*05a0*/  LDG.E R8, desc[UR14][R4.64+0x18] ;  /* 0x0000180e04087981 */ /* 0x000f68000c1e1900 */
[----:B------:R-:W5:Y:S04]  /*05b0*/  LDG.E R14, desc[UR14][R14.64] ;  /* 0x0000000e0e0e7981 */ /* 0x000f68000c1e1900 */
[----:B------:R-:W5:Y:S01]  /*05c0*/  LDG.E R11, desc[UR14][R4.64+0x1c] ;  /* 0x00001c0e040b7981 */ /* 0x000f62000c1e1900 */
[----:B------:R-:W-:-:S04]  /*05d0*/  UIADD3 UR20, UPT, UPT, UR20, 0x8, URZ ;  /* 0x0000000814147890 */ /* 0x000fc8000fffe0ff */
[----:B------:R-:W-:Y:S01]  /*05e0*/  UISETP.NE.AND UP1, UPT, UR20, URZ, UPT ;  /* 0x000000ff1400728c */ /* 0x000fe2000bf25270 */
[----:B------:R-:W-:Y:S01]  /*05f0*/  IADD3 R18, PT, PT, R18, 0x8, RZ ;  /* 0x0000000812127810 */ /* 0x000fe20007ffe0ff */
[----:B------:R-:W-:Y:S02]  /*0600*/  UIADD3 UR5, UPT, UPT, UR7, UR5, URZ ;  /* 0x0000000507057290 */ /* 0x000fe4000fffe0ff */
[----:B------:R-:W-:Y:S02]  /*0610*/  UIADD3 UR8, UPT, UPT, UR7, UR8, URZ ;  /* 0x0000000807087290 */ /* 0x000fe4000fffe0ff */
[----:B------:R-:W-:Y:S02]  /*0620*/  UIADD3 UR9, UPT, UPT, UR7, UR9, URZ ;  /* 0x0000000907097290 */ /* 0x000fe4000fffe0ff */
[----:B------:R-:W-:Y:S02]  /*0630*/  UIADD3 UR10, UPT, UPT, UR7, UR10, URZ ;  /* 0x0000000a070a7290 */ /* 0x000fe4000fffe0ff */
[----:B------:R-:W-:-:S02]  /*0640*/  UIADD3 UR11, UPT, UPT, UR7, UR11, URZ ;  /* 0x0000000b070b7290 */ /* 0x000fc4000fffe0ff */
[----:B------:R-:W-:Y:S02]  /*0650*/  UIADD3 UR12, UPT, UPT, UR7, UR12, URZ ;  /* 0x0000000c070c7290 */ /* 0x000fe4000fffe0ff */
[----:B------:R-:W-:Y:S02]  /*0660*/  UIADD3 UR13, UPT, UPT, UR7, UR13, URZ ;  /* 0x0000000d070d7290 */ /* 0x000fe4000fffe0ff */
[----:B------:R-:W-:Y:S01]  /*0670*/  UIMAD.WIDE.U32 UR18, UR7, 0x4, UR18 ;  /* 0x00000004071278a5 */ /* 0x000fe2000f8e0012 */
[----:B--2---:R-:W-:-:S04]  /*0680*/  FFMA R20, R25, R19, R20 ;  /* 0x0000001319147223 */ /* 0x004fc80000000014 */
[----:B---3--:R-:W-:-:S04]  /*0690*/  FFMA R20, R23, R24, R20 ;  /* 0x0000001817147223 */ /* 0x008fc80000000014 */
[----:B----4-:R-:W-:-:S04]  /*06a0*/  FFMA R21, R21, R22, R20 ;  /* 0x0000001615157223 */ /* 0x010fc80000000014 */
[----:B-----5:R-:W-:-:S04]  /*06b0*/  FFMA R26, R26, R9, R21 ;  /* 0x000000091a1a7223 */ /* 0x020fc80000000015 */
[----:B------:R-:W-:-:S04]  /*06c0*/  FFMA R27, R27, R10, R26 ;  /* 0x0000000a1b1b7223 */ /* 0x000fc8000000001a */
[----:B------:R-:W-:-:S04]  /*06d0*/  FFMA R13, R28, R13, R27 ;  /* 0x0000000d1c0d7223 */ /* 0x000fc8000000001b */
[----:B------:R-:W-:-:S04]  /*06e0*/  FFMA R8, R8, R7, R13 ;  /* 0x0000000708087223 */ /* 0x000fc8000000000d */
[----:B------:R-:W-:Y:S01]  /*06f0*/  FFMA R20, R11, R14, R8 ;  /* 0x0000000e0b147223 */ /* 0x000fe20000000008 */
[----:B------:R-:W-:Y:S06]  /*0700*/  BRA.U UP1, `(.L_x_21) ;  /* 0xfffffffd010c7547 */ /* 0x000fec000b83ffff */
[----:B------:R-:W-:-:S05]  /*0710*/  UMOV UR5, UR6 ;  /* 0x0000000600057c82 */ /* 0x000fca0008000000 */
.L_x_20:
[----:B------:R-:W0:Y:S02]  /*0720*/  LDCU UR8, c[0x0][0x3b0] ;  /* 0x00007600ff0877ac */ /* 0x000e240008000800 */
[----:B0-----:R-:W-:Y:S02]  /*0730*/  ULOP3.LUT UR26, UR8, 0x3, URZ, 0xc0, !UPT ;  /* 0x00000003081a7892 */ /* 0x001fe4000f8ec0ff */
[----:B------:R-:W-:Y:S02]  /*0740*/  ULOP3.LUT UR8, UR8, 0x7, URZ, 0xc0, !UPT ;  /* 0x0000000708087892 */ /* 0x000fe4000f8ec0ff */
[----:B------:R-:W-:Y:S02]  /*0750*/  UIADD3 UR18, UPT, UPT, UR26, -0x1, URZ ;  /* 0xffffffff1a127890 */ /* 0x000fe4000fffe0ff */
[----:B------:R-:W-:Y:S02]  /*0760*/  UISETP.NE.AND UP1, UPT, UR8, URZ, UPT ;  /* 0x000000ff0800728c */ /* 0x000fe4000bf25270 */
[----:B------:R-:W-:-:S07]  /*0770*/  UIADD3 UR19, UPT, UPT, UR8, -0x1, URZ ;  /* 0xffffffff08137890 */ /* 0x000fce000fffe0ff */
[----:B------:R-:W-:Y:S05]  /*0780*/  BRA.U !UP1, `(.L_x_22) ;  /* 0x00000005092c7547 */ /* 0x000fea000b800000 */
[----:B------:R-:W-:Y:S02]  /*0790*/  UISETP.GE.U32.AND UP2, UPT, UR19, 0x3, UPT ;  /* 0x000000031300788c */ /* 0x000fe4000bf46070 */
[----:B------:R-:W-:-:S07]  /*07a0*/  UISETP.NE.AND UP3, UPT, UR26, URZ, UPT ;  /* 0x000000ff1a00728c */ /* 0x000fce000bf65270 */
[----:B------:R-:W-:Y:S05]  /*07b0*/  BRA.U !UP2, `(.L_x_23) ;  /* 0x000000010a847547 */ /* 0x000fea000b800000 */
[----:B------:R-:W0:Y:S01]  /*07c0*/  LDCU.64 UR8, c[0x0][0x390] ;  /* 0x00007200ff0877ac */ /* 0x000e220008000a00 */
[----:B------:R-:W1:Y:S01]  /*07d0*/  LDC.64 R4, c[0x0][0x388] ;  /* 0x0000e200ff047b82 */ /* 0x000e620000000a00 */
[----:B------:R-:W-:Y:S01]  /*07e0*/  IADD3 R7, PT, PT, R0, UR5, RZ ;  /* 0x0000000500077c10 */ /* 0x000fe2000fffe0ff */
[----:B------:R-:W-:-:S04]  /*07f0*/  UIMAD UR10, UR5, UR16, UR4 ;  /* 0x00000010050a72a4 */ /* 0x000fc8000f8e0204 */
[----:B0-----:R-:W-:Y:S02]  /*0800*/  UIMAD.WIDE.U32 UR12, UR10, 0x4, UR8 ;  /* 0x000000040a0c78a5 */ /* 0x001fe4000f8e0008 */
[----:B------:R-:W-:-:S04]  /*0810*/  UIADD3 UR10, UPT, UPT, UR10, UR16, URZ ;  /* 0x000000100a0a7290 */ /* 0x000fc8000fffe0ff */
[----:B------:R-:W-:Y:S01]  /*0820*/  UIMAD.WIDE.U32 UR20, UR10, 0x4, UR8 ;  /* 0x000000040a1478a5 */ /* 0x000fe2000f8e0008 */
[----:B------:R-:W-:Y:S01]  /*0830*/  MOV R8, UR12 ;  /* 0x0000000c00087c02 */ /* 0x000fe20008000f00 */
[----:B------:R-:W-:Y:S01]  /*0840*/  UIADD3 UR10, UPT, UPT, UR10, UR16, URZ ;  /* 0x000000100a0a7290 */ /* 0x000fe2000fffe0ff */
[----:B------:R-:W-:Y:S01]  /*0850*/  MOV R9, UR13 ;  /* 0x0000000d00097c02 */ /* 0x000fe20008000f00 */
[----:B-1----:R-:W-:Y:S02]  /*0860*/  IMAD.WIDE R4, R7, 0x4, R4 ;  /* 0x0000000407047825 */ /* 0x002fe400078e0204 */
[----:B------:R-:W-:Y:S02]  /*0870*/  UIMAD.WIDE.U32 UR12, UR10, 0x4, UR8 ;  /* 0x000000040a0c78a5 */ /* 0x000fe4000f8e0008 */
[----:B------:R-:W-:Y:S01]  /*0880*/  UIADD3 UR10, UPT, UPT, UR10, UR16, URZ ;  /* 0x000000100a0a7290 */ /* 0x000fe2000fffe0ff */
[----:B------:R-:W-:Y:S01]  /*0890*/  MOV R10, UR20 ;  /* 0x00000014000a7c02 */ /* 0x000fe20008000f00 */
[----:B------:R-:W2:Y:S01]  /*08a0*/  LDG.E R8, desc[UR14][R8.64] ;  /* 0x0000000e08087981 */ /* 0x000ea2000c1e1900 */
[----:B------:R-:W-:Y:S01]  /*08b0*/  MOV R11, UR21 ;  /* 0x00000015000b7c02 */ /* 0x000fe20008000f00 */
[----:B------:R-:W-:-:S02]  /*08c0*/  UIMAD.WIDE.U32 UR8, UR10, 0x4, UR8 ;  /* 0x000000040a0878a5 */ /* 0x000fc4000f8e0008 */
[----:B------:R-:W2:Y:S01]  /*08d0*/  LDG.E R15, desc[UR14][R4.64] ;  /* 0x0000000e040f7981 */ /* 0x000ea2000c1e1900 */
[----:B------:R-:W-:Y:S02]  /*08e0*/  MOV R12, UR12 ;  /* 0x0000000c000c7c02 */ /* 0x000fe40008000f00 */
[----:B------:R-:W-:Y:S01]  /*08f0*/  MOV R13, UR13 ;  /* 0x0000000d000d7c02 */ /* 0x000fe20008000f00 */
[----:B------:R-:W3:Y:S01]  /*0900*/  LDG.E R10, desc[UR14][R10.64] ;  /* 0x0000000e0a0a7981 */ /* 0x000ee2000c1e1900 */
[----:B------:R-:W-:-:S03]  /*0910*/  MOV R6, UR8 ;  /* 0x0000000800067c02 */ /* 0x000fc60008000f00 */
[----:B------:R-:W3:Y:S01]  /*0920*/  LDG.E R19, desc[UR14][R4.64+0x4] ;  /* 0x0000040e04137981 */ /* 0x000ee2000c1e1900 */
[----:B------:R-:W-:-:S03]  /*0930*/  MOV R7, UR9 ;  /* 0x0000000900077c02 */ /* 0x000fc60008000f00 */
[----:B------:R-:W4:Y:S04]  /*0940*/  LDG.E R12, desc[UR14][R12.64] ;  /* 0x0000000e0c0c7981 */ /* 0x000f28000c1e1900 */
[----:B------:R-:W4:Y:S04]  /*0950*/  LDG.E R21, desc[UR14][R4.64+0x8] ;  /* 0x0000080e04157981 */ /* 0x000f28000c1e1900 */
[----:B------:R-:W5:Y:S04]  /*0960*/  LDG.E R6, desc[UR14][R6.64] ;  /* 0x0000000e06067981 */ /* 0x000f68000c1e1900 */
[----:B------:R-:W5:Y:S01]  /*0970*/  LDG.E R9, desc[UR14][R4.64+0xc] ;  /* 0x00000c0e04097981 */ /* 0x000f62000c1e1900 */
[----:B------:R-:W-:Y:S01]  /*0980*/  UIADD3 UR5, UPT, UPT, UR5, 0x4, URZ ;  /* 0x0000000405057890 */ /* 0x000fe2000fffe0ff */
[----:B--2---:R-:W-:-:S04]  /*0990*/  FFMA R8, R15, R8, R20 ;  /* 0x000000080f087223 */ /* 0x004fc80000000014 */
[----:B---3--:R-:W-:-:S04]  /*09a0*/  FFMA R8, R19, R10, R8 ;  /* 0x0000000a13087223 */ /* 0x008fc80000000008 */
[----:B----4-:R-:W-:-:S04]  /*09b0*/  FFMA R8, R21, R12, R8 ;  /* 0x0000000c15087223 */ /* 0x010fc80000000008 */
[----:B-----5:R-:W-:-:S07]  /*09c0*/  FFMA R20, R9, R6, R8 ;  /* 0x0000000609147223 */ /* 0x020fce0000000008 */
.L_x_23:
[----:B------:R-:W-:Y:S05]  /*09d0*/  BRA.U !UP3, `(.L_x_22) ;  /* 0x000000010b987547 */ /* 0x000fea000b800000 */
[----:B------:R-:W-:Y:S02]  /*09e0*/  UISETP.NE.AND UP2, UPT, UR18, URZ, UPT ;  /* 0x000000ff1200728c */ /* 0x000fe4000bf45270 */
[----:B------:R-:W-:-:S04]  /*09f0*/  UISETP.NE.AND UP3, UPT, UR17, URZ, UPT ;  /* 0x000000ff1100728c */ /* 0x000fc8000bf65270 */
[----:B------:R-:W-:Y:S02]  /*0a00*/  PLOP3.LUT P0, PT, PT, PT, UP2, 0x80, 0x8 ;  /* 0x000000000008781c */ /* 0x000fe40003f0f028 */
[----:B------:R-:W-:-:S03]  /*0a10*/  PLOP3.LUT P1, PT, PT, PT, UP3, 0x80, 0x8 ;  /* 0x000000000008781c */ /* 0x000fc60003f2f038 */
[----:B------:R-:W0:Y:S01]  /*0a20*/  @UP2 LDCU.64 UR8, c[0x0][0x390] ;  /* 0x00007200ff0827ac */ /* 0x000e220008000a00 */
[----:B------:R-:W1:Y:S01]  /*0a30*/  @UP2 LDCU.64 UR20, c[0x0][0x388] ;  /* 0x00007100ff1427ac */ /* 0x000e620008000a00 */
[----:B------:R-:W2:Y:S06]  /*0a40*/  @UP3 LDCU.64 UR12, c[0x0][0x390] ;  /* 0x00007200ff0c37ac */ /* 0x000eac0008000a00 */
[----:B------:R-:W-:Y:S01]  /*0a50*/  @P0 IADD3 R5, PT, PT, R0, UR5, RZ ;  /* 0x0000000500050c10 */ /* 0x000fe2000fffe0ff */
[----:B------:R-:W3:Y:S01]  /*0a60*/  @UP3 LDCU.64 UR24, c[0x0][0x388] ;  /* 0x00007100ff1837ac */ /* 0x000ee20008000a00 */
[----:B------:R-:W-:-:S02]  /*0a70*/  @UP2 UIMAD UR10, UR5, UR16, UR4 ;  /* 0x00000010050a22a4 */ /* 0x000fc4000f8e0204 */
[----:B------:R-:W-:Y:S02]  /*0a80*/  @UP2 UIADD3 UR5, UPT, UPT, UR5, 0x2, URZ ;  /* 0x0000000205052890 */ /* 0x000fe4000fffe0ff */
[----:B0-----:R-:W-:Y:S02]  /*0a90*/  @UP2 UIMAD.WIDE.U32 UR22, UR10, 0x4, UR8 ;  /* 0x000000040a1628a5 */ /* 0x001fe4000f8e0008 */
[----:B------:R-:W-:Y:S01]  /*0aa0*/  @UP2 UIADD3 UR10, UPT, UPT, UR10, UR16, URZ ;  /* 0x000000100a0a2290 */ /* 0x000fe2000fffe0ff */
[----:B-1----:R-:W-:Y:S02]  /*0ab0*/  MOV R6, UR20 ;  /* 0x0000001400067c02 */ /* 0x002fe40008000f00 */
[----:B------:R-:W-:Y:S01]  /*0ac0*/  MOV R7, UR21 ;  /* 0x0000001500077c02 */ /* 0x000fe20008000f00 */
[----:B------:R-:W-:Y:S01]  /*0ad0*/  @UP2 UIMAD.WIDE.U32 UR10, UR10, 0x4, UR8 ;  /* 0x000000040a0a28a5 */ /* 0x000fe2000f8e0008 */
[----:B------:R-:W-:Y:S01]  /*0ae0*/  MOV R12, UR22 ;  /* 0x00000016000c7c02 */ /* 0x000fe20008000f00 */
[----:B------:R-:W-:Y:S01]  /*0af0*/  @UP3 UIMAD UR8, UR5, UR16, UR4 ;  /* 0x00000010050832a4 */ /* 0x000fe2000f8e0204 */
[----:B------:R-:W-:Y:S01]  /*0b00*/  MOV R13, UR23 ;  /* 0x00000017000d7c02 */ /* 0x000fe20008000f00 */
[----:B------:R-:W-:Y:S01]  /*0b10*/  @P0 IMAD.WIDE R6, R5, 0x4, R6 ;  /* 0x0000000405060825 */ /* 0x000fe200078e0206 */
[----:B---3--:R-:W-:Y:S01]  /*0b20*/  MOV R4, UR24 ;  /* 0x0000001800047c02 */ /* 0x008fe20008000f00 */
[----:B--2---:R-:W-:Y:S01]  /*0b30*/  @UP3 UIMAD.WIDE.U32 UR8, UR8, 0x4, UR12 ;  /* 0x00000004080838a5 */ /* 0x004fe2000f8e000c */
[----:B------:R-:W-:Y:S01]  /*0b40*/  MOV R5, UR25 ;  /* 0x0000001900057c02 */ /* 0x000fe20008000f00 */
[----:B------:R-:W2:Y:S01]  /*0b50*/  @P0 LDG.E R12, desc[UR14][R12.64] ;  /* 0x0000000e0c0c0981 */ /* 0x000ea2000c1e1900 */
[----:B------:R-:W-:-:S02]  /*0b60*/  @P1 IADD3 R11, PT, PT, R0, UR5, RZ ;  /* 0x00000005000b1c10 */ /* 0x000fc4000fffe0ff */
[----:B------:R-:W-:Y:S01]  /*0b70*/  MOV R8, UR10 ;  /* 0x0000000a00087c02 */ /* 0x000fe20008000f00 */
[----:B------:R-:W2:Y:S01]  /*0b80*/  @P0 LDG.E R15, desc[UR14][R6.64] ;  /* 0x0000000e060f0981 */ /* 0x000ea2000c1e1900 */
[----:B------:R-:W-:Y:S01]  /*0b90*/  MOV R9, UR11 ;  /* 0x0000000b00097c02 */ /* 0x000fe20008000f00 */
[----:B------:R-:W-:Y:S01]  /*0ba0*/  @P1 IMAD.WIDE R4, R11, 0x4, R4 ;  /* 0x000000040b041825 */ /* 0x000fe200078e0204 */
[----:B------:R-:W-:Y:S01]  /*0bb0*/  MOV R10, UR8 ;  /* 0x00000008000a7c02 */ /* 0x000fe20008000f00 */
[----:B------:R-:W3:Y:S01]  /*0bc0*/  @P0 LDG.E R14, desc[UR14][R6.64+0x4] ;  /* 0x0000040e060e0981 */ /* 0x000ee2000c1e1900 */
[----:B------:R-:W-:-:S03]  /*0bd0*/  MOV R11, UR9 ;  /* 0x00000009000b7c02 */ /* 0x000fc60008000f00 */
[----:B------:R-:W3:Y:S04]  /*0be0*/  @P0 LDG.E R8, desc[UR14][R8.64] ;  /* 0x0000000e08080981 */ /* 0x000ee8000c1e1900 */
[----:B------:R-:W4:Y:S04]  /*0bf0*/  @P1 LDG.E R5, desc[UR14][R4.64] ;  /* 0x0000000e04051981 */ /* 0x000f28000c1e1900 */
[----:B------:R-:W4:Y:S01]  /*0c00*/  @P1 LDG.E R10, desc[UR14][R10.64] ;  /* 0x0000000e0a0a1981 */ /* 0x000f22000c1e1900 */
[----:B--2---:R-:W-:-:S04]  /*0c10*/  @P0 FFMA R15, R15, R12, R20 ;  /* 0x0000000c0f0f0223 */ /* 0x004fc80000000014 */
[----:B---3--:R-:W-:-:S04]  /*0c20*/  @P0 FFMA R20, R14, R8, R15 ;  /* 0x000000080e140223 */ /* 0x008fc8000000000f */
[----:B----4-:R-:W-:-:S07]  /*0c30*/  @P1 FFMA R20, R5, R10, R20 ;  /* 0x0000000a05141223 */ /* 0x010fce0000000014 */
.L_x_22:
[----:B------:R-:W-:Y:S01]  /*0c40*/  FADD R17, R17, -R20 ;  /* 0x8000001411117221 */ /* 0x000fe20000000000 */
[----:B------:R-:W-:Y:S01]  /*0c50*/  UMOV UR5, URZ ;  /* 0x000000ff00057c82 */ /* 0x000fe20008000000 */
[----:B------:R-:W-:Y:S05]  /*0c60*/  BRA.U !UP0, `(.L_x_24) ;  /* 0x00000005086c7547 */ /* 0x000fea000b800000 */
[----:B------:R-:W0:Y:S01]  /*0c70*/  LDCU.64 UR20, c[0x0][0x390] ;  /* 0x00007200ff1477ac */ /* 0x000e220008000a00 */
[----:B------:R-:W1:Y:S01]  /*0c80*/  LDCU UR12, c[0x0][0x3b4] ;  /* 0x00007680ff0c77ac */ /* 0x000e620008000800 */
[----:B------:R-:W2:Y:S01]  /*0c90*/  LDCU UR13, c[0x0][0x3b8] ;  /* 0x00007700ff0d77ac */ /* 0x000ea20008000800 */
[----:B------:R-:W-:-:S05]  /*0ca0*/  UMOV UR5, URZ ;  /* 0x000000ff00057c82 */ /* 0x000fca0008000000 */
.L_x_25:
[----:B---3--:R-:W3:Y:S01]  /*0cb0*/  LDC.64 R4, c[0x0][0x388] ;  /* 0x0000e200ff047b82 */ /* 0x008ee20000000a00 */
[----:B------:R-:W-:Y:S02]  /*0cc0*/  UIMAD UR8, UR5, UR16, UR4 ;  /* 0x00000010050872a4 */ /* 0x000fe4000f8e0204 */
[----:B------:R-:W-:Y:S02]  /*0cd0*/  IADD3 R7, PT, PT, R0, UR5, RZ ;  /* 0x0000000500077c10 */ /* 0x000fe4000fffe0ff */
[----:B0-----:R-:W-:-:S06]  /*0ce0*/  UIMAD.WIDE.U32 UR10, UR8, 0x4, UR20 ;  /* 0x00000004080a78a5 */ /* 0x001fcc000f8e0014 */
[----:B------:R-:W-:Y:S01]  /*0cf0*/  MOV R6, UR10 ;  /* 0x0000000a00067c02 */ /* 0x000fe20008000f00 */
[----:B---3--:R-:W-:Y:S01]  /*0d00*/  IMAD.WIDE R4, R7, 0x4, R4 ;  /* 0x0000000407047825 */ /* 0x008fe200078e0204 */
[----:B------:R-:W-:-:S04]  /*0d10*/  MOV R7, UR11 ;  /* 0x0000000b00077c02 */ /* 0x000fc80008000f00 */
[----:B------:R-:W1:Y:S04]  /*0d20*/  LDG.E R8, desc[UR14][R4.64] ;  /* 0x0000000e04087981 */ /* 0x000e68000c1e1900 */
[----:B------:R-:W3:Y:S01]  /*0d30*/  LDG.E R6, desc[UR14][R6.64] ;  /* 0x0000000e06067981 */ /* 0x000ee2000c1e1900 */
[----:B------:R-:W-:-:S04]  /*0d40*/  UIADD3 UR8, UPT, UPT, UR8, UR16, URZ ;  /* 0x0000001008087290 */ /* 0x000fc8000fffe0ff */
[----:B------:R-:W-:Y:S01]  /*0d50*/  UIMAD.WIDE.U32 UR10, UR8, 0x4, UR20 ;  /* 0x00000004080a78a5 */ /* 0x000fe2000f8e0014 */
[----:B-1----:R-:W-:-:S04]  /*0d60*/  FMUL R10, R8, UR12 ;  /* 0x0000000c080a7c20 */ /* 0x002fc80008400000 */
[----:B---3--:R-:W-:Y:S02]  /*0d70*/  FFMA R9, R17, R6, -R10 ;  /* 0x0000000611097223 */ /* 0x008fe4000000080a */
[----:B------:R-:W3:Y:S02]  /*0d80*/  LDG.E R10, desc[UR14][R4.64+0x4] ;  /* 0x0000040e040a7981 */ /* 0x000ee4000c1e1900 */
[----:B--2---:R-:W-:Y:S01]  /*0d90*/  FFMA R11, R9, UR13, R8 ;  /* 0x0000000d090b7c23 */ /* 0x004fe20008000008 */
[----:B------:R-:W-:Y:S02]  /*0da0*/  MOV R8, UR10 ;  /* 0x0000000a00087c02 */ /* 0x000fe40008000f00 */
[----:B------:R-:W-:Y:S02]  /*0db0*/  MOV R9, UR11 ;  /* 0x0000000b00097c02 */ /* 0x000fe40008000f00 */
[----:B------:R0:W-:Y:S04]  /*0dc0*/  STG.E desc[UR14][R4.64], R11 ;  /* 0x0000000b04007986 */ /* 0x0001e8000c10190e */
[----:B------:R-:W2:Y:S01]  /*0dd0*/  LDG.E R8, desc[UR14][R8.64] ;  /* 0x0000000e08087981 */ /* 0x000ea2000c1e1900 */
[----:B------:R-:W-:-:S04]  /*0de0*/  UIADD3 UR8, UPT, UPT, UR8, UR16, URZ ;  /* 0x0000001008087290 */ /* 0x000fc8000fffe0ff */
[----:B------:R-:W-:Y:S01]  /*0df0*/  UIMAD.WIDE.U32 UR10, UR8, 0x4, UR20 ;  /* 0x00000004080a78a5 */ /* 0x000fe2000f8e0014 */
[----:B---3--:R-:W-:-:S04]  /*0e00*/  FMUL R6, R10, UR12 ;  /* 0x0000000c0a067c20 */ /* 0x008fc80008400000 */
[----:B--2---:R-:W-:Y:S01]  /*0e10*/  FFMA R7, R17, R8, -R6 ;  /* 0x0000000811077223 */ /* 0x004fe20000000806 */
[----:B------:R-:W-:-:S03]  /*0e20*/  MOV R6, UR10 ;  /* 0x0000000a00067c02 */ /* 0x000fc60008000f00 */
[----:B------:R-:W-:Y:S01]  /*0e30*/  FFMA R13, R7, UR13, R10 ;  /* 0x0000000d070d7c23 */ /* 0x000fe2000800000a */
[----:B------:R-:W-:Y:S01]  /*0e40*/  MOV R7, UR11 ;  /* 0x0000000b00077c02 */ /* 0x000fe20008000f00 */
[----:B------:R-:W2:Y:S04]  /*0e50*/  LDG.E R10, desc[UR14][R4.64+0x8] ;  /* 0x0000080e040a7981 */ /* 0x000ea8000c1e1900 */
[----:B------:R1:W-:Y:S04]  /*0e60*/  STG.E desc[UR14][R4.64+0x4], R13 ;  /* 0x0000040d04007986 */ /* 0x0003e8000c10190e */
[----:B------:R-:W3:Y:S01]  /*0e70*/  LDG.E R6, desc[UR14][R6.64] ;  /* 0x0000000e06067981 */ /* 0x000ee2000c1e1900 */
[----:B------:R-:W-:-:S04]  /*0e80*/  UIADD3 UR8, UPT, UPT, UR8, UR16, URZ ;  /* 0x0000001008087290 */ /* 0x000fc8000fffe0ff */
[----:B------:R-:W-:Y:S01]  /*0e90*/  UIMAD.WIDE.U32 UR10, UR8, 0x4, UR20 ;  /* 0x00000004080a78a5 */ /* 0x000fe2000f8e0014 */
[----:B--2---:R-:W-:-:S04]  /*0ea0*/  FMUL R8, R10, UR12 ;  /* 0x0000000c0a087c20 */ /* 0x004fc80008400000 */
[----:B---3--:R-:W-:Y:S01]  /*0eb0*/  FFMA R9, R17, R6, -R8 ;  /* 0x0000000611097223 */ /* 0x008fe20000000808 */
[----:B------:R-:W-:-:S03]  /*0ec0*/  MOV R8, UR10 ;  /* 0x0000000a00087c02 */ /* 0x000fc60008000f00 */
[----:B0-----:R-:W-:Y:S01]  /*0ed0*/  FFMA R11, R9, UR13, R10 ;  /* 0x0000000d090b7c23 */ /* 0x001fe2000800000a */
        /* <DEDUP_REMOVED lines=9> */
[----:B-1----:R-:W-:Y:S01]  /*0f70*/  FFMA R13, R7, UR13, R10 ;  /* 0x0000000d070d7c23 */ /* 0x002fe2000800000a */
        /* <DEDUP_REMOVED lines=9> */
[----:B------:R-:W-:Y:S01]  /*1010*/  FFMA R15, R9, UR13, R10 ;  /* 0x0000000d090f7c23 */ /* 0x000fe2000800000a */
[----:B------:R-:W-:Y:S01]  /*1020*/  MOV R9, UR11 ;  /* 0x0000000b00097c02 */ /* 0x000fe20008000f00 */
[----:B------:R-:W2:Y:S04]  /*1030*/  LDG.E R10, desc[UR14][R4.64+0x14] ;  /* 0x0000140e040a7981 */ /* 0x000ea8000c1e1900 */
[----:B------:R3:W-:Y:S04]  /*1040*/  STG.E desc[UR14][R4.64+0x10], R15 ;  /* 0x0000100f04007986 */ /* 0x0007e8000c10190e */
[----:B------:R-:W4:Y:S01]  /*1050*/  LDG.E R8, desc[UR14][R8.64] ;  /* 0x0000000e08087981 */ /* 0x000f22000c1e1900 */
[----:B------:R-:W-:-:S04]  /*1060*/  UIADD3 UR8, UPT, UPT, UR8, UR16, URZ ;  /* 0x0000001008087290 */ /* 0x000fc8000fffe0ff */
[----:B------:R-:W-:-:S06]  /*1070*/  UIMAD.WIDE.U32 UR10, UR8, 0x4, UR20 ;  /* 0x00000004080a78a5 */ /* 0x000fcc000f8e0014 */
[----:B0-----:R-:W-:Y:S01]  /*1080*/  MOV R11, UR11 ;  /* 0x0000000b000b7c02 */ /* 0x001fe20008000f00 */
[----:B--2---:R-:W-:-:S04]  /*1090*/  FMUL R6, R10, UR12 ;  /* 0x0000000c0a067c20 */ /* 0x004fc80008400000 */
[----:B----4-:R-:W-:Y:S02]  /*10a0*/  FFMA R7, R17, R8, -R6 ;  /* 0x0000000811077223 */ /* 0x010fe40000000806 */
[----:B------:R-:W2:Y:S02]  /*10b0*/  LDG.E R6, desc[UR14][R4.64+0x18] ;  /* 0x0000180e04067981 */ /* 0x000ea4000c1e1900 */
[----:B-1----:R-:W-:Y:S01]  /*10c0*/  FFMA R13, R7, UR13, R10 ;  /* 0x0000000d070d7c23 */ /* 0x002fe2000800000a */
[----:B------:R-:W-:-:S04]  /*10d0*/  MOV R10, UR10 ;  /* 0x0000000a000a7c02 */ /* 0x000fc80008000f00 */
[----:B------:R3:W-:Y:S04]  /*10e0*/  STG.E desc[UR14][R4.64+0x14], R13 ;  /* 0x0000140d04007986 */ /* 0x0007e8000c10190e */
[----:B------:R-:W4:Y:S01]  /*10f0*/  LDG.E R10, desc[UR14][R10.64] ;  /* 0x0000000e0a0a7981 */ /* 0x000f22000c1e1900 */
[----:B------:R-:W-:-:S04]  /*1100*/  UIADD3 UR8, UPT, UPT, UR8, UR16, URZ ;  /* 0x0000001008087290 */ /* 0x000fc8000fffe0ff */
[----:B------:R-:W-:Y:S01]  /*1110*/  UIMAD.WIDE.U32 UR8, UR8, 0x4, UR20 ;  /* 0x00000004080878a5 */ /* 0x000fe2000f8e0014 */
[----:B--2---:R-:W-:-:S04]  /*1120*/  FMUL R8, R6, UR12 ;  /* 0x0000000c06087c20 */ /* 0x004fc80008400000 */
[----:B----4-:R-:W-:Y:S02]  /*1130*/  FFMA R7, R17, R10, -R8 ;  /* 0x0000000a11077223 */ /* 0x010fe40000000808 */
[----:B------:R-:W2:Y:S02]  /*1140*/  LDG.E R8, desc[UR14][R4.64+0x1c] ;  /* 0x00001c0e04087981 */ /* 0x000ea4000c1e1900 */
[----:B------:R-:W-:Y:S01]  /*1150*/  FFMA R9, R7, UR13, R6 ;  /* 0x0000000d07097c23 */ /* 0x000fe20008000006 */
[----:B------:R-:W-:Y:S02]  /*1160*/  MOV R6, UR8 ;  /* 0x0000000800067c02 */ /* 0x000fe40008000f00 */
[----:B------:R-:W-:Y:S02]  /*1170*/  MOV R7, UR9 ;  /* 0x0000000900077c02 */ /* 0x000fe40008000f00 */
[----:B------:R3:W-:Y:S04]  /*1180*/  STG.E desc[UR14][R4.64+0x18], R9 ;  /* 0x0000180904007986 */ /* 0x0007e8000c10190e */
[----:B------:R-:W4:Y:S01]  /*1190*/  LDG.E R6, desc[UR14][R6.64] ;  /* 0x0000000e06067981 */ /* 0x000f22000c1e1900 */
[----:B------:R-:W-:-:S04]  /*11a0*/  UIADD3 UR5, UPT, UPT, UR5, 0x8, URZ ;  /* 0x0000000805057890 */ /* 0x000fc8000fffe0ff */
[----:B------:R-:W-:Y:S01]  /*11b0*/  UISETP.NE.AND UP0, UPT, UR5, UR6, UPT ;  /* 0x000000060500728c */ /* 0x000fe2000bf05270 */
[----:B--2---:R-:W-:-:S04]  /*11c0*/  FMUL R12, R8, UR12 ;  /* 0x0000000c080c7c20 */ /* 0x004fc80008400000 */
[----:B----4-:R-:W-:-:S04]  /*11d0*/  FFMA R11, R17, R6, -R12 ;  /* 0x00000006110b7223 */ /* 0x010fc8000000080c */
[----:B------:R-:W-:-:S05]  /*11e0*/  FFMA R11, R11, UR13, R8 ;  /* 0x0000000d0b0b7c23 */ /* 0x000fca0008000008 */
[----:B------:R3:W-:Y:S01]  /*11f0*/  STG.E desc[UR14][R4.64+0x1c], R11 ;  /* 0x00001c0b04007986 */ /* 0x0007e2000c10190e */
[----:B------:R-:W-:Y:S05]  /*1200*/  BRA.U UP0, `(.L_x_25) ;  /* 0xfffffff900a87547 */ /* 0x000fea000b83ffff */
[----:B------:R-:W-:-:S05]  /*1210*/  UMOV UR5, UR6 ;  /* 0x0000000600057c82 */ /* 0x000fca0008000000 */
.L_x_24:
[----:B------:R-:W-:Y:S05]  /*1220*/  BRA.U !UP1, `(.L_x_26) ;  /* 0x0000000509887547 */ /* 0x000fea000b800000 */
[----:B------:R-:W-:Y:S02]  /*1230*/  UISETP.GE.U32.AND UP0, UPT, UR19, 0x3, UPT ;  /* 0x000000031300788c */ /* 0x000fe4000bf06070 */
[----:B------:R-:W-:-:S07]  /*1240*/  UISETP.NE.AND UP1, UPT, UR26, URZ, UPT ;  /* 0x000000ff1a00728c */ /* 0x000fce000bf25270 */
[----:B------:R-:W-:Y:S05]  /*1250*/  BRA.U !UP0, `(.L_x_27) ;  /* 0x0000000108bc7547 */ /* 0x000fea000b800000 */
[----:B---3--:R-:W0:Y:S01]  /*1260*/  LDC.64 R4, c[0x0][0x388] ;  /* 0x0000e200ff047b82 */ /* 0x008e220000000a00 */
[----:B------:R-:W1:Y:S01]  /*1270*/  LDCU.64 UR8, c[0x0][0x390] ;  /* 0x00007200ff0877ac */ /* 0x000e620008000a00 */
[----:B------:R-:W-:Y:S01]  /*1280*/  IADD3 R7, PT, PT, R0, UR5, RZ ;  /* 0x0000000500077c10 */ /* 0x000fe2000fffe0ff */
[----:B------:R-:W-:Y:S01]  /*1290*/  UIMAD UR10, UR5, UR16, UR4 ;  /* 0x00000010050a72a4 */ /* 0x000fe2000f8e0204 */
[----:B------:R-:W2:Y:S01]  /*12a0*/  LDCU UR11, c[0x0][0x3b4] ;  /* 0x00007680ff0b77ac */ /* 0x000ea20008000800 */
[----:B------:R-:W3:Y:S02]  /*12b0*/  LDCU UR19, c[0x0][0x3b8] ;  /* 0x00007700ff1377ac */ /* 0x000ee40008000800 */
[----:B-1----:R-:W-:Y:S01]  /*12c0*/  UIMAD.WIDE.U32 UR12, UR10, 0x4, UR8 ;  /* 0x000000040a0c78a5 */ /* 0x002fe2000f8e0008 */
[----:B0-----:R-:W-:-:S05]  /*12d0*/  IMAD.WIDE R4, R7, 0x4, R4 ;  /* 0x0000000407047825 */ /* 0x001fca00078e0204 */
[----:B------:R-:W-:Y:S02]  /*12e0*/  MOV R6, UR12 ;  /* 0x0000000c00067c02 */ /* 0x000fe40008000f00 */
[----:B------:R-:W-:Y:S01]  /*12f0*/  MOV R7, UR13 ;  /* 0x0000000d00077c02 */ /* 0x000fe20008000f00 */
[----:B------:R-:W2:Y:S04]  /*1300*/  LDG.E R8, desc[UR14][R4.64] ;  /* 0x0000000e04087981 */ /* 0x000ea8000c1e1900 */
[----:B------:R-:W4:Y:S01]  /*1310*/  LDG.E R6, desc[UR14][R6.64] ;  /* 0x0000000e06067981 */ /* 0x000f22000c1e1900 */
[----:B------:R-:W-:-:S04]  /*1320*/  UIADD3 UR10, UPT, UPT, UR10, UR16, URZ ;  /* 0x000000100a0a7290 */ /* 0x000fc8000fffe0ff */
[----:B------:R-:W-:Y:S01]  /*1330*/  UIMAD.WIDE.U32 UR12, UR10, 0x4, UR8 ;  /* 0x000000040a0c78a5 */ /* 0x000fe2000f8e0008 */
[----:B--2---:R-:W-:-:S04]  /*1340*/  FMUL R10, R8, UR11 ;  /* 0x0000000b080a7c20 */ /* 0x004fc80008400000 */
[----:B----4-:R-:W-:Y:S02]  /*1350*/  FFMA R9, R17, R6, -R10 ;  /* 0x0000000611097223 */ /* 0x010fe4000000080a */
[----:B------:R-:W2:Y:S02]  /*1360*/  LDG.E R10, desc[UR14][R4.64+0x4] ;  /* 0x0000040e040a7981 */ /* 0x000ea4000c1e1900 */
[----:B---3--:R-:W-:Y:S01]  /*1370*/  FFMA R11, R9, UR19, R8 ;  /* 0x00000013090b7c23 */ /* 0x008fe20008000008 */
[----:B------:R-:W-:Y:S02]  /*1380*/  MOV R8, UR12 ;  /* 0x0000000c00087c02 */ /* 0x000fe40008000f00 */
[----:B------:R-:W-:Y:S02]  /*1390*/  MOV R9, UR13 ;  /* 0x0000000d00097c02 */ /* 0x000fe40008000f00 */
        /* <DEDUP_REMOVED lines=22> */
[----:B------:R-:W-:Y:S01]  /*1500*/  UIADD3 UR5, UPT, UPT, UR5, 0x4, URZ ;  /* 0x0000000405057890 */ /* 0x000fe2000fffe0ff */
[----:B--2---:R-:W-:-:S04]  /*1510*/  FMUL R12, R10, UR11 ;  /* 0x0000000b0a0c7c20 */ /* 0x004fc80008400000 */
[----:B---3--:R-:W-:-:S04]  /*1520*/  FFMA R7, R17, R8, -R12 ;  /* 0x0000000811077223 */ /* 0x008fc8000000080c */
[----:B------:R-:W-:-:S05]  /*1530*/  FFMA R7, R7, UR19, R10 ;  /* 0x0000001307077c23 */ /* 0x000fca000800000a */
[----:B------:R1:W-:Y:S02]  /*1540*/  STG.E desc[UR14][R4.64+0xc], R7 ;  /* 0x00000c0704007986 */ /* 0x0003e4000c10190e */
.L_x_27:
[----:B------:R-:W-:Y:S05]  /*1550*/  BRA.U !UP1, `(.L_x_26) ;  /* 0x0000000109bc7547 */ /* 0x000fea000b800000 */
[----:B------:R-:W-:Y:S02]  /*1560*/  UISETP.NE.AND UP0, UPT, UR18, URZ, UPT ;  /* 0x000000ff1200728c */ /* 0x000fe4000bf05270 */
[----:B------:R-:W-:-:S07]  /*1570*/  UISETP.NE.AND UP1, UPT, UR17, URZ, UPT ;  /* 0x000000ff1100728c */ /* 0x000fce000bf25270 */
[----:B------:R-:W-:Y:S05]  /*1580*/  BRA.U !UP0, `(.L_x_28) ;  /* 0x00000001086c7547 */ /* 0x000fea000b800000 */
[----:B-1-3--:R-:W0:Y:S01]  /*1590*/  LDC.64 R4, c[0x0][0x388] ;  /* 0x0000e200ff047b82 */ /* 0x00ae220000000a00 */
[----:B------:R-:W1:Y:S01]  /*15a0*/  LDCU.64 UR8, c[0x0][0x390] ;  /* 0x00007200ff0877ac */ /* 0x000e620008000a00 */
[----:B------:R-:W-:Y:S01]  /*15b0*/  IADD3 R7, PT, PT, R0, UR5, RZ ;  /* 0x0000000500077c10 */ /* 0x000fe2000fffe0ff */
[----:B------:R-:W-:Y:S01]  /*15c0*/  UIMAD UR10, UR5, UR16, UR4 ;  /* 0x00000010050a72a4 */ /* 0x000fe2000f8e0204 */
[----:B------:R-:W2:Y:S03]  /*15d0*/  LDCU UR11, c[0x0][0x3b4] ;  /* 0x00007680ff0b77ac */ /* 0x000ea60008000800 */
[----:B-1----:R-:W-:Y:S01]  /*15e0*/  UIMAD.WIDE.U32 UR12, UR10, 0x4, UR8 ;  /* 0x000000040a0c78a5 */ /* 0x002fe2000f8e0008 */
[----:B0-----:R-:W-:-:S05]  /*15f0*/  IMAD.WIDE R4, R7, 0x4, R4 ;  /* 0x0000000407047825 */ /* 0x001fca00078e0204 */
[----:B------:R-:W-:Y:S02]  /*1600*/  MOV R6, UR12 ;  /* 0x0000000c00067c02 */ /* 0x000fe40008000f00 */
[----:B------:R-:W-:Y:S01]  /*1610*/  MOV R7, UR13 ;  /* 0x0000000d00077c02 */ /* 0x000fe20008000f00 */
[----:B------:R-:W2:Y:S02]  /*1620*/  LDG.E R8, desc[UR14][R4.64] ;  /* 0x0000000e04087981 */ /* 0x000ea4000c1e1900 */
[----:B------:R-:W0:Y:S02]  /*1630*/  LDCU UR12, c[0x0][0x3b8] ;  /* 0x00007700ff0c77ac */ /* 0x000e240008000800 */
[----:B------:R-:W3:Y:S01]  /*1640*/  LDG.E R6, desc[UR14][R6.64] ;  /* 0x0000000e06067981 */ /* 0x000ee2000c1e1900 */
[----:B------:R-:W-:-:S04]  /*1650*/  UIADD3 UR10, UPT, UPT, UR10, UR16, URZ ;  /* 0x000000100a0a7290 */ /* 0x000fc8000fffe0ff */
[----:B------:R-:W-:Y:S01]  /*1660*/  UIMAD.WIDE.U32 UR8, UR10, 0x4, UR8 ;  /* 0x000000040a0878a5 */ /* 0x000fe2000f8e0008 */
[----:B--2---:R-:W-:-:S04]  /*1670*/  FMUL R10, R8, UR11 ;  /* 0x0000000b080a7c20 */ /* 0x004fc80008400000 */
[----:B---3--:R-:W-:Y:S02]  /*1680*/  FFMA R9, R17, R6, -R10 ;  /* 0x0000000611097223 */ /* 0x008fe4000000080a */
[----:B------:R-:W2:Y:S02]  /*1690*/  LDG.E R10, desc[UR14][R4.64+0x4] ;  /* 0x0000040e040a7981 */ /* 0x000ea4000c1e1900 */
[----:B0-----:R-:W-:Y:S01]  /*16a0*/  FFMA R11, R9, UR12, R8 ;  /* 0x0000000c090b7c23 */ /* 0x001fe20008000008 */
[----:B------:R-:W-:Y:S02]  /*16b0*/  MOV R8, UR8 ;  /* 0x0000000800087c02 */ /* 0x000fe40008000f00 */
[----:B------:R-:W-:Y:S02]  /*16c0*/  MOV R9, UR9 ;  /* 0x0000000900097c02 */ /* 0x000fe40008000f00 */
[----:B------:R0:W-:Y:S04]  /*16d0*/  STG.E desc[UR14][R4.64], R11 ;  /* 0x0000000b04007986 */ /* 0x0001e8000c10190e */
[----:B------:R-:W3:Y:S01]  /*16e0*/  LDG.E R8, desc[UR14][R8.64] ;  /* 0x0000000e08087981 */ /* 0x000ee2000c1e1900 */
[----:B------:R-:W-:Y:S01]  /*16f0*/  UIADD3 UR5, UPT, UPT, UR5, 0x2, URZ ;  /* 0x0000000205057890 */ /* 0x000fe2000fffe0ff */
[----:B--2---:R-:W-:-:S04]  /*1700*/  FMUL R6, R10, UR11 ;  /* 0x0000000b0a067c20 */ /* 0x004fc80008400000 */
[----:B---3--:R-:W-:-:S04]  /*1710*/  FFMA R7, R17, R8, -R6 ;  /* 0x0000000811077223 */ /* 0x008fc80000000806 */
[----:B------:R-:W-:-:S05]  /*1720*/  FFMA R7, R7, UR12, R10 ;  /* 0x0000000c07077c23 */ /* 0x000fca000800000a */
[----:B------:R0:W-:Y:S02]  /*1730*/  STG.E desc[UR14][R4.64+0x4], R7 ;  /* 0x0000040704007986 */ /* 0x0001e4000c10190e */
.L_x_28:
[----:B------:R-:W-:Y:S05]  /*1740*/  BRA.U !UP1, `(.L_x_26) ;  /* 0x0000000109407547 */ /* 0x000fea000b800000 */
[----:B01-3--:R-:W0:Y:S01]  /*1750*/  LDC.64 R4, c[0x0][0x388] ;  /* 0x0000e200ff047b82 */ /* 0x00be220000000a00 */
        /* <DEDUP_REMOVED lines=11> */
[----:B--2---:R-:W-:-:S04]  /*1810*/  FMUL R10, R8, UR5 ;  /* 0x00000005080a7c20 */ /* 0x004fc80008400000 */
[----:B---3--:R-:W-:-:S04]  /*1820*/  FFMA R9, R17, R6, -R10 ;  /* 0x0000000611097223 */ /* 0x008fc8000000080a */
[----:B0-----:R-:W-:-:S05]  /*1830*/  FFMA R9, R9, UR8, R8 ;  /* 0x0000000809097c23 */ /* 0x001fca0008000008 */
[----:B------:R2:W-:Y:S02]  /*1840*/  STG.E desc[UR14][R4.64], R9 ;  /* 0x0000000904007986 */ /* 0x0005e4000c10190e */
.L_x_26:
[----:B0123--:R-:W2:Y:S01]  /*1850*/  LDG.E R4, desc[UR14][R2.64] ;  /* 0x0000000e02047981 */ /* 0x00fea2000c1e1900 */
[----:B------:R-:W2:Y:S01]  /*1860*/  LDCU UR5, c[0x0][0x3b4] ;  /* 0x00007680ff0577ac */ /* 0x000ea20008000800 */
[----:B------:R-:W0:Y:S01]  /*1870*/  LDCU UR8, c[0x0][0x3b8] ;  /* 0x00007700ff0877ac */ /* 0x000e220008000800 */
[----:B--2---:R-:W-:-:S04]  /*1880*/  FFMA R17, -R4, UR5, R17 ;  /* 0x0000000504117c23 */ /* 0x004fc80008000111 */
[----:B0-----:R-:W-:-:S05]  /*1890*/  FFMA R17, R17, UR8, R4 ;  /* 0x0000000811117c23 */ /* 0x001fca0008000004 */
[----:B------:R0:W-:Y:S02]  /*18a0*/  STG.E desc[UR14][R2.64], R17 ;  /* 0x0000001102007986 */ /* 0x0001e4000c10190e */
.L_x_19:
[----:B------:R-:W-:Y:S05]  /*18b0*/  BSYNC.RECONVERGENT B0 ;  /* 0x0000000000007941 */ /* 0x000fea0003800200 */
.L_x_18:
[----:B------:R-:W-:-:S04]  /*18c0*/  UIADD3 UR5, UPT, UPT, UR4, 0x1, URZ ;  /* 0x0000000104057890 */ /* 0x000fc8000fffe0ff */
[----:B------:R-:W-:-:S06]  /*18d0*/  UISETP.NE.AND UP0, UPT, UR5, UR16, UPT ;  /* 0x000000100500728c */ /* 0x000fcc000bf05270 */
[----:B------:R-:W-:-:S13]  /*18e0*/  PLOP3.LUT P0, PT, PT, PT, UP0, 0x80, 0x8 ;  /* 0x000000000008781c */ /* 0x000fda0003f0f008 */
[----:B------:R-:W-:Y:S05]  /*18f0*/  @!P0 EXIT ;  /* 0x000000000000894d */ /* 0x000fea0003800000 */
[----:B------:R-:W-:Y:S01]  /*1900*/  UMOV UR4, UR5 ;  /* 0x0000000500047c82 */ /* 0x000fe20008000000 */
[----:B------:R-:W-:Y:S05]  /*1910*/  BRA `(.L_x_29) ;  /* 0xffffffe8000c7947 */ /* 0x000fea000383ffff */
.L_x_17:
[----:B------:R-:W-:Y:S01]  /*1920*/  UIADD3 UR4, UPT, UPT, UR7, -0x1, URZ ;  /* 0xffffffff07047890 */ /* 0x000fe2000fffe0ff */
[----:B------:R-:W-:Y:S01]  /*1930*/  HFMA2 R13, -RZ, RZ, 0, 0 ;  /* 0x00000000ff0d7431 */ /* 0x000fe200000001ff */
[----:B------:R-:W-:Y:S02]  /*1940*/  ULOP3.LUT UR5, UR7, 0x3, URZ, 0xc0, !UPT ;  /* 0x0000000307057892 */ /* 0x000fe4000f8ec0ff */
[----:B------:R-:W-:-:S09]  /*1950*/  UISETP.GE.U32.AND UP0, UPT, UR4, 0x3, UPT ;  /* 0x000000030400788c */ /* 0x000fd2000bf06070 */
[----:B------:R-:W-:Y:S05]  /*1960*/  BRA.U !UP0, `(.L_x_30) ;  /* 0x0000000108ec7547 */ /* 0x000fea000b800000 */
[----:B------:R-:W0:Y:S01]  /*1970*/  LDC.64 R4, c[0x0][0x380] ;  /* 0x0000e000ff047b82 */ /* 0x000e220000000a00 */
[----:B------:R-:W-:Y:S01]  /*1980*/  ULOP3.LUT UR4, UR7, 0x7ffffffc, URZ, 0xc0, !UPT ;  /* 0x7ffffffc07047892 */ /* 0x000fe2000f8ec0ff */
[----:B------:R-:W-:Y:S01]  /*1990*/  MOV R15, RZ ;  /* 0x000000ff000f7202 */ /* 0x000fe20000000f00 */
[----:B------:R-:W1:Y:S04]  /*19a0*/  LDCU UR8, c[0x0][0x3b4] ;  /* 0x00007680ff0877ac */ /* 0x000e680008000800 */
[----:B------:R-:W-:Y:S01]  /*19b0*/  MOV R13, UR4 ;  /* 0x00000004000d7c02 */ /* 0x000fe20008000f00 */
[----:B------:R-:W2:Y:S01]  /*19c0*/  LDC.64 R6, c[0x0][0x3a0] ;  /* 0x0000e800ff067b82 */ /* 0x000ea20000000a00 */
[----:B------:R-:W3:Y:S01]  /*19d0*/  LDCU UR9, c[0x0][0x3b8] ;  /* 0x00007700ff0977ac */ /* 0x000ee20008000800 */
[----:B------:R-:W4:Y:S04]  /*19e0*/  LDCU UR6, c[0x0][0x3ac] ;  /* 0x00007580ff0677ac */ /* 0x000f280008000800 */
.L_x_33:
[----:B0---4-:R-:W-:-:S04]  /*19f0*/  IMAD R11, R16, UR6, R15 ;  /* 0x00000006100b7c24 */ /* 0x011fc8000f8e020f */
[----:B0-----:R-:W-:-:S05]  /*1a00*/  IMAD.WIDE R10, R11, 0x4, R4 ;  /* 0x000000040b0a7825 */ /* 0x001fca00078e0204 */
[----:B------:R-:W4:Y:S01]  /*1a10*/  LDG.E R12, desc[UR14][R10.64] ;  /* 0x0000000e0a0c7981 */ /* 0x000f22000c1e1900 */
[----:B--2---:R-:W-:Y:S01]  /*1a20*/  IMAD.WIDE.U32 R8, R15, 0x4, R6 ;  /* 0x000000040f087825 */ /* 0x004fe200078e0006 */
[----:B----4-:R-:W-:-:S13]  /*1a30*/  FSETP.GT.AND P0, PT, R12, RZ, PT ;  /* 0x000000ff0c00720b */ /* 0x010fda0003f04000 */
[----:B------:R-:W2:Y:S01]  /*1a40*/  @P0 LDG.E R0, desc[UR14][R2.64] ;  /* 0x0000000e02000981 */ /* 0x000ea2000c1e1900 */
[----:B------:R-:W0:Y:S03]  /*1a50*/  @P0 LDC R14, c[0x0][0x3b4] ;  /* 0x0000ed00ff0e0b82 */ /* 0x000e260000000800 */
[----:B------:R-:W2:Y:S05]  /*1a60*/  @P0 LDG.E R17, desc[UR14][R8.64] ;  /* 0x0000000e08110981 */ /* 0x000eaa000c1e1900 */
[----:B------:R-:W4:Y:S01]  /*1a70*/  @P0 LDC R18, c[0x0][0x3b8] ;  /* 0x0000ee00ff120b82 */ /* 0x000f220000000800 */
[----:B--2---:R-:W-:-:S04]  /*1a80*/  @P0 FADD R17, R0, R17 ;  /* 0x0000001100110221 */ /* 0x004fc80000000000 */
[----:B------:R-:W-:-:S04]  /*1a90*/  @P0 FADD R17, R12, -R17 ;  /* 0x800000110c110221 */ /* 0x000fc80000000000 */
[----:B0-----:R-:W-:-:S04]  /*1aa0*/  @P0 FFMA R17, -R0, R14, R17 ;  /* 0x0000000e00110223 */ /* 0x001fc80000000111 */
[----:B----4-:R-:W-:-:S05]  /*1ab0*/  @P0 FFMA R17, R17, R18, R0 ;  /* 0x0000001211110223 */ /* 0x010fca0000000000 */
[----:B------:R0:W-:Y:S04]  /*1ac0*/  @P0 STG.E desc[UR14][R2.64], R17 ;  /* 0x0000001102000986 */ /* 0x0001e8000c10190e */
[----:B------:R-:W2:Y:S02]  /*1ad0*/  LDG.E R21, desc[UR14][R10.64+0x4] ;  /* 0x0000040e0a157981 */ /* 0x000ea4000c1e1900 */
[----:B--2---:R-:W-:-:S13]  /*1ae0*/  FSETP.GT.AND P0, PT, R21, RZ, PT ;  /* 0x000000ff1500720b */ /* 0x004fda0003f04000 */
[----:B------:R-:W2:Y:S01]  /*1af0*/  @P0 LDG.E R19, desc[UR14][R2.64] ;  /* 0x0000000e02130981 */ /* 0x000ea2000c1e1900 */
[----:B------:R-:W4:Y:S03]  /*1b00*/  @P0 LDC R23, c[0x0][0x3b4] ;  /* 0x0000ed00ff170b82 */ /* 0x000f260000000800 */
[----:B------:R-:W2:Y:S05]  /*1b10*/  @P0 LDG.E R0, desc[UR14][R8.64+0x4] ;  /* 0x0000040e08000981 */ /* 0x000eaa000c1e1900 */
[----:B------:R-:W5:Y:S01]  /*1b20*/  @P0 LDC R12, c[0x0][0x3b8] ;  /* 0x0000ee00ff0c0b82 */ /* 0x000f620000000800 */
[----:B--2---:R-:W-:-:S04]  /*1b30*/  @P0 FADD R0, R0, R19 ;  /* 0x0000001300000221 */ /* 0x004fc80000000000 */
[----:B------:R-:W-:-:S04]  /*1b40*/  @P0 FADD R0, R21, -R0 ;  /* 0x8000000015000221 */ /* 0x000fc80000000000 */
[----:B----4-:R-:W-:-:S04]  /*1b50*/  @P0 FFMA R0, R23, -R19, R0 ;  /* 0x8000001317000223 */ /* 0x010fc80000000000 */
[----:B-----5:R-:W-:-:S05]  /*1b60*/  @P0 FFMA R19, R0, R12, R19 ;  /* 0x0000000c00130223 */ /* 0x020fca0000000013 */
[----:B------:R2:W-:Y:S04]  /*1b70*/  @P0 STG.E desc[UR14][R2.64], R19 ;  /* 0x0000001302000986 */ /* 0x0005e8000c10190e */
[----:B------:R-:W4:Y:S02]  /*1b80*/  LDG.E R21, desc[UR14][R10.64+0x8] ;  /* 0x0000080e0a157981 */ /* 0x000f24000c1e1900 */
[----:B----4-:R-:W-:-:S13]  /*1b90*/  FSETP.GT.AND P0, PT, R21, RZ, PT ;  /* 0x000000ff1500720b */ /* 0x010fda0003f04000 */
[----:B0-----:R-:W4:Y:S01]  /*1ba0*/  @P0 LDG.E R17, desc[UR14][R2.64] ;  /* 0x0000000e02110981 */ /* 0x001f22000c1e1900 */
[----:B------:R-:W0:Y:S03]  /*1bb0*/  @P0 LDC R23, c[0x0][0x3b4] ;  /* 0x0000ed00ff170b82 */ /* 0x000e260000000800 */
[----:B------:R-:W4:Y:S05]  /*1bc0*/  @P0 LDG.E R0, desc[UR14][R8.64+0x8] ;  /* 0x0000080e08000981 */ /* 0x000f2a000c1e1900 */
[----:B------:R-:W5:Y:S01]  /*1bd0*/  @P0 LDC R12, c[0x0][0x3b8] ;  /* 0x0000ee00ff0c0b82 */ /* 0x000f620000000800 */
[----:B----4-:R-:W-:-:S04]  /*1be0*/  @P0 FADD R0, R0, R17 ;  /* 0x0000001100000221 */ /* 0x010fc80000000000 */
[----:B------:R-:W-:-:S04]  /*1bf0*/  @P0 FADD R0, R21, -R0 ;  /* 0x8000000015000221 */ /* 0x000fc80000000000 */
[----:B0-----:R-:W-:-:S04]  /*1c00*/  @P0 FFMA R0, R23, -R17, R0 ;  /* 0x8000001117000223 */ /* 0x001fc80000000000 */
[----:B-----5:R-:W-:-:S05]  /*1c10*/  @P0 FFMA R17, R0, R12, R17 ;  /* 0x0000000c00110223 */ /* 0x020fca0000000011 */
[----:B------:R0:W-:Y:S04]  /*1c20*/  @P0 STG.E desc[UR14][R2.64], R17 ;  /* 0x0000001102000986 */ /* 0x0001e8000c10190e */
[----:B--2---:R-:W2:Y:S01]  /*1c30*/  LDG.E R19, desc[UR14][R10.64+0xc] ;  /* 0x00000c0e0a137981 */ /* 0x004ea2000c1e1900 */
[----:B------:R-:W-:Y:S01]  /*1c40*/  IADD3 R15, PT, PT, R15, 0x4, RZ ;  /* 0x000000040f0f7810 */ /* 0x000fe20007ffe0ff */
[----:B------:R-:W-:Y:S03]  /*1c50*/  BSSY.RECONVERGENT B0, `(.L_x_31) ;  /* 0x000000b000007945 */ /* 0x000fe60003800200 */
[----:B------:R-:W-:Y:S02]  /*1c60*/  ISETP.NE.AND P1, PT, R15, R13, PT ;  /* 0x0000000d0f00720c */ /* 0x000fe40003f25270 */
[----:B--2---:R-:W-:-:S13]  /*1c70*/  FSETP.GT.AND P0, PT, R19, RZ, PT ;  /* 0x000000ff1300720b */ /* 0x004fda0003f04000 */
[----:B0-----:R-:W-:Y:S05]  /*1c80*/  @!P0 BRA `(.L_x_32) ;  /* 0x00000000001c8947 */ /* 0x001fea0003800000 */
[----:B------:R-:W2:Y:S04]  /*1c90*/  LDG.E R8, desc[UR14][R8.64+0xc] ;  /* 0x00000c0e08087981 */ /* 0x000ea8000c1e1900 */
[----:B------:R-:W2:Y:S02]  /*1ca0*/  LDG.E R11, desc[UR14][R2.64] ;  /* 0x0000000e020b7981 */ /* 0x000ea4000c1e1900 */
[----:B--2---:R-:W-:-:S04]  /*1cb0*/  FADD R0, R8, R11 ;  /* 0x0000000b08007221 */ /* 0x004fc80000000000 */
[----:B------:R-:W-:-:S04]  /*1cc0*/  FADD R0, R19, -R0 ;  /* 0x8000000013007221 */ /* 0x000fc80000000000 */
[----:B-1----:R-:W-:-:S04]  /*1cd0*/  FFMA R0, -R11, UR8, R0 ;  /* 0x000000080b007c23 */ /* 0x002fc80008000100 */
[----:B---3--:R-:W-:-:S05]  /*1ce0*/  FFMA R11, R0, UR9, R11 ;  /* 0x00000009000b7c23 */ /* 0x008fca000800000b */
[----:B------:R0:W-:Y:S02]  /*1cf0*/  STG.E desc[UR14][R2.64], R11 ;  /* 0x0000000b02007986 */ /* 0x0001e4000c10190e */
.L_x_32:
[----:B-1-3--:R-:W-:Y:S05]  /*1d00*/  BSYNC.RECONVERGENT B0 ;  /* 0x0000000000007941 */ /* 0x00afea0003800200 */
.L_x_31:
[----:B------:R-:W-:Y:S05]  /*1d10*/  @P1 BRA `(.L_x_33) ;  /* 0xfffffffc00341947 */ /* 0x000fea000383ffff */
.L_x_30:
[----:B------:R-:W-:-:S13]  /*1d20*/  ISETP.NE.AND P0, PT, RZ, UR5, PT ;  /* 0x00000005ff007c0c */ /* 0x000fda000bf05270 */
[----:B------:R-:W-:Y:S05]  /*1d30*/  @!P0 EXIT ;  /* 0x000000000000894d */ /* 0x000fea0003800000 */
[----:B------:R-:W1:Y:S01]  /*1d40*/  LDC.64 R4, c[0x0][0x380] ;  /* 0x0000e000ff047b82 */ /* 0x000e620000000a00 */
[----:B------:R-:W2:Y:S01]  /*1d50*/  LDCU UR6, c[0x0][0x3ac] ;  /* 0x00007580ff0677ac */ /* 0x000ea20008000800 */
[----:B------:R-:W-:-:S05]  /*1d60*/  UMOV UR4, URZ ;  /* 0x000000ff00047c82 */ /* 0x000fca0008000000 */
.L_x_34:
[----:B--2---:R-:W-:-:S04]  /*1d70*/  IMAD R7, R16, UR6, R13 ;  /* 0x0000000610077c24 */ /* 0x004fc8000f8e020d */
[----:B-1----:R-:W-:-:S06]  /*1d80*/  IMAD.WIDE R6, R7, 0x4, R4 ;  /* 0x0000000407067825 */ /* 0x002fcc00078e0204 */
[----:B------:R-:W2:Y:S02]  /*1d90*/  LDG.E R7, desc[UR14][R6.64] ;  /* 0x0000000e06077981 */ /* 0x000ea4000c1e1900 */
[----:B--2---:R-:W-:-:S13]  /*1da0*/  FSETP.GT.AND P0, PT, R7, RZ, PT ;  /* 0x000000ff0700720b */ /* 0x004fda0003f04000 */
[----:B------:R-:W1:Y:S01]  /*1db0*/  @P0 LDC.64 R8, c[0x0][0x3a0] ;  /* 0x0000e800ff080b82 */ /* 0x000e620000000a00 */
[----:B------:R-:W2:Y:S07]  /*1dc0*/  @P0 LDG.E R0, desc[UR14][R2.64] ;  /* 0x0000000e02000981 */ /* 0x000eae000c1e1900 */
[----:B---3--:R-:W3:Y:S08]  /*1dd0*/  @P0 LDC R12, c[0x0][0x3b4] ;  /* 0x0000ed00ff0c0b82 */ /* 0x008ef00000000800 */
[----:B------:R-:W4:Y:S01]  /*1de0*/  @P0 LDC R14, c[0x0][0x3b8] ;  /* 0x0000ee00ff0e0b82 */ /* 0x000f220000000800 */
[----:B-1----:R-:W-:-:S06]  /*1df0*/  @P0 IMAD.WIDE.U32 R8, R13, 0x4, R8 ;  /* 0x000000040d080825 */ /* 0x002fcc00078e0008 */
[----:B------:R-:W2:Y:S01]  /*1e00*/  @P0 LDG.E R9, desc[UR14][R8.64] ;  /* 0x0000000e08090981 */ /* 0x000ea2000c1e1900 */
[----:B------:R-:W-:-:S04]  /*1e10*/  UIADD3 UR4, UPT, UPT, UR4, 0x1, URZ ;  /* 0x0000000104047890 */ /* 0x000fc8000fffe0ff */
[----:B------:R-:W-:Y:S01]  /*1e20*/  UISETP.NE.AND UP0, UPT, UR4, UR5, UPT ;  /* 0x000000050400728c */ /* 0x000fe2000bf05270 */
[----:B------:R-:W-:Y:S01]  /*1e30*/  IADD3 R13, PT, PT, R13, 0x1, RZ ;  /* 0x000000010d0d7810 */ /* 0x000fe20007ffe0ff */
[----:B--2---:R-:W-:-:S04]  /*1e40*/  @P0 FADD R10, R0, R9 ;  /* 0x00000009000a0221 */ /* 0x004fc80000000000 */
[----:B0-----:R-:W-:-:S04]  /*1e50*/  @P0 FADD R11, R7, -R10 ;  /* 0x8000000a070b0221 */ /* 0x001fc80000000000 */
[----:B---3--:R-:W-:-:S04]  /*1e60*/  @P0 FFMA R11, -R0, R12, R11 ;  /* 0x0000000c000b0223 */ /* 0x008fc8000000010b */
[----:B----4-:R-:W-:-:S05]  /*1e70*/  @P0 FFMA R11, R11, R14, R0 ;  /* 0x0000000e0b0b0223 */ /* 0x010fca0000000000 */
[----:B------:R3:W-:Y:S01]  /*1e80*/  @P0 STG.E desc[UR14][R2.64], R11 ;  /* 0x0000000b02000986 */ /* 0x0007e2000c10190e */
[----:B------:R-:W-:Y:S05]  /*1e90*/  BRA.U UP0, `(.L_x_34) ;  /* 0xfffffffd00b47547 */ /* 0x000fea000b83ffff */
[----:B------:R-:W-:Y:S05]  /*1ea0*/  EXIT ;  /* 0x000000000000794d */ /* 0x000fea0003800000 */
.L_x_35:
        /* <DEDUP_REMOVED lines=13> */
.L_x_37:


//--------------------- .nv.shared.reserved.0     --------------------------
	.section	.nv.shared.reserved.0,"aw",@nobits
	.weak		__nv_reservedSMEM_offset_0_alias
	.size		__nv_reservedSMEM_offset_0_alias, 0, 64
	.other		__nv_reservedSMEM_offset_0_alias,@"STO_CUDA_RESERVED_SHARED STV_DEFAULT"
__nv_reservedSMEM_offset_0_alias:
	.zero		0
	.zero		64


//--------------------- .nv.constant0._Z19update_item_factorsPfS_S_S_S_iiiff --------------------------
	.section	.nv.constant0._Z19update_item_factorsPfS_S_S_S_iiiff,"a",@progbits
	.sectionflags	@""
	.align	4
.nv.constant0._Z19update_item_factorsPfS_S_S_S_iiiff:
	.zero		956


//--------------------- .nv.constant0._Z19update_user_factorsPfS_S_S_S_iiiff --------------------------
	.section	.nv.constant0._Z19update_user_factorsPfS_S_S_S_iiiff,"a",@progbits
	.sectionflags	@""
	.align	4
.nv.constant0._Z19update_user_factorsPfS_S_S_S_iiiff:
	.zero		956


//--------------------- SYMBOLS --------------------------

	.type		.nv.reservedSmem.offset0,@object
	.size		.nv.reservedSmem.offset0,0x4
